	.target	sm_100a

	.elftype	@"ET_EXEC"


//--------------------- .note.nv.tkinfo           --------------------------
	.section	.note.nv.tkinfo,"",@"SHT_NOTE"
	.sectionflags	@"SHF_NOTE_NV_TKINFO"
	.tkinfo
        /*0018*/ 	.word	0x00000002
        /*0030*/ 	.string	""
        /*0030*/ 	.string	"ptxas"
        /*0030*/ 	.string	"Cuda compilation tools, release 13.0, V13.0.88"
        /*0030*/ 	.string	"Build cuda_13.0.r13.0/compiler.36424714_0"
        /*0030*/ 	.string	"-arch sm_100a -m 64 "



//--------------------- .note.nv.cuinfo           --------------------------
	.section	.note.nv.cuinfo,"",@"SHT_NOTE"
	.sectionflags	@"SHF_NOTE_NV_CUINFO"
        /*0018*/ 	.short	0x0002
        /*001a*/ 	.short	0x0064
        /*001c*/ 	.short	0x0082
	.zero		2


//--------------------- .nv.info                  --------------------------
	.section	.nv.info,"",@"SHT_CUDA_INFO"
	.align	4


	//----- nvinfo : EIATTR_REGCOUNT
	.align		4
        /*0000*/ 	.byte	0x04, 0x2f
        /*0002*/ 	.short	(.L_19 - .L_18)
	.align		4
.L_18:
        /*0004*/ 	.word	index@(_ZN7cutlass13device_kernelINS_4gemm6kernel13GemmUniversalIN4cute5tupleIJiiiiEEENS1_10collective13CollectiveMmaINS1_35MainloopSm100TmaUmmaWarpSpecializedILi5ELi2ELi4ENS5_IJNS4_1CILi2EEESB_NSA_ILi1EEEEEEEENS5_IJNSA_ILi256EEENSA_ILi64EEENSA_ILi128EEEEEEaNS5_IJlSC_lEEEaSJ_NS4_8TiledMMAINS4_8MMA_AtomIJNS4_21SM100_MMA_S8_2x1SM_SSIaaiLi256ELi64ELNS4_4UMMA5MajorE0ELSO_0ELNSN_8SaturateE0EEEEEENS4_6LayoutINS5_IJSC_SC_SC_EEENS5_IJNSA_ILi0EEESU_SU_EEEEENS5_IJNS4_10UnderscoreESX_SX_EEEEENS4_28SM100_TMA_2SM_LOAD_MULTICASTENS4_14ComposedLayoutINS4_7SwizzleILi3ELi4ELi3EEENS4_18smem_ptr_flag_bitsILi8EEENSS_INS5_IJNSA_ILi8EEESH_EEENS5_IJSH_SC_EEEEEEEvNS4_8identityENS4_18SM100_TMA_2SM_LOADES1A_vS1B_EENS_8epilogue10collective18CollectiveEpilogueINS1E_23Sm100TmaWarpSpecializedILi1ELi1ELi64ELb0ELb0EEEJNS5_IJSH_SG_SH_EEENS5_IJNSS_ISH_SC_EENSS_ISG_SC_EEEEEaSJ_aSJ_NS1E_6fusion15FusionCallbacksIS1I_NS1N_17LinearCombinationIaiaiLNS_15FloatRoundStyleE2EEES1J_S1M_JEEENS4_5SM1004TMEM4LOAD26SM100_TMEM_LOAD_32dp32b64xENS4_13SM90_TMA_LOADENS11_INS12_ILi2ELi4ELi3EEES15_NSS_INS5_IJS16_SG_EEENS5_IJSG_SC_EEEEEEENS4_39AutoVectorizingCopyWithAssumedAlignmentILi128EEENS4_14SM90_TMA_STOREES22_S24_S24_EEEvvEEEEvNT_6ParamsE)
        /*0008*/ 	.word	0x0000009d


	//----- nvinfo : EIATTR_FRAME_SIZE
	.align		4
.L_19:
        /*000c*/ 	.byte	0x04, 0x11
        /*000e*/ 	.short	(.L_21 - .L_20)
	.align		4
.L_20:
        /*0010*/ 	.word	index@($__internal_2_$__cuda_sm10x_tcgen05_guardrail_trap_unallocated_columns_being_dealloced)
        /*0014*/ 	.word	0x00000000


	//----- nvinfo : EIATTR_FRAME_SIZE
	.align		4
.L_21:
        /*0018*/ 	.byte	0x04, 0x11
        /*001a*/ 	.short	(.L_23 - .L_22)
	.align		4
.L_22:
        /*001c*/ 	.word	index@($__internal_1_$__cuda_sm10x_tcgen05_guardrail_trap_phase_invalid_during_alloc)
        /*0020*/ 	.word	0x00000000


	//----- nvinfo : EIATTR_FRAME_SIZE
	.align		4
.L_23:
        /*0024*/ 	.byte	0x04, 0x11
        /*0026*/ 	.short	(.L_25 - .L_24)
	.align		4
.L_24:
        /*0028*/ 	.word	index@($__internal_0_$__cuda_sm10x_tcgen05_guardrail_trap_col_being_dealloced_not_returned_by_alloc)
        /*002c*/ 	.word	0x00000000


	//----- nvinfo : EIATTR_FRAME_SIZE
	.align		4
.L_25:
        /*0030*/ 	.byte	0x04, 0x11
        /*0032*/ 	.short	(.L_27 - .L_26)
	.align		4
.L_26:
        /*0034*/ 	.word	index@(_ZN7cutlass13device_kernelINS_4gemm6kernel13GemmUniversalIN4cute5tupleIJiiiiEEENS1_10collective13CollectiveMmaINS1_35MainloopSm100TmaUmmaWarpSpecializedILi5ELi2ELi4ENS5_IJNS4_1CILi2EEESB_NSA_ILi1EEEEEEEENS5_IJNSA_ILi256EEENSA_ILi64EEENSA_ILi128EEEEEEaNS5_IJlSC_lEEEaSJ_NS4_8TiledMMAINS4_8MMA_AtomIJNS4_21SM100_MMA_S8_2x1SM_SSIaaiLi256ELi64ELNS4_4UMMA5MajorE0ELSO_0ELNSN_8SaturateE0EEEEEENS4_6LayoutINS5_IJSC_SC_SC_EEENS5_IJNSA_ILi0EEESU_SU_EEEEENS5_IJNS4_10UnderscoreESX_SX_EEEEENS4_28SM100_TMA_2SM_LOAD_MULTICASTENS4_14ComposedLayoutINS4_7SwizzleILi3ELi4ELi3EEENS4_18smem_ptr_flag_bitsILi8EEENSS_INS5_IJNSA_ILi8EEESH_EEENS5_IJSH_SC_EEEEEEEvNS4_8identityENS4_18SM100_TMA_2SM_LOADES1A_vS1B_EENS_8epilogue10collective18CollectiveEpilogueINS1E_23Sm100TmaWarpSpecializedILi1ELi1ELi64ELb0ELb0EEEJNS5_IJSH_SG_SH_EEENS5_IJNSS_ISH_SC_EENSS_ISG_SC_EEEEEaSJ_aSJ_NS1E_6fusion15FusionCallbacksIS1I_NS1N_17LinearCombinationIaiaiLNS_15FloatRoundStyleE2EEES1J_S1M_JEEENS4_5SM1004TMEM4LOAD26SM100_TMEM_LOAD_32dp32b64xENS4_13SM90_TMA_LOADENS11_INS12_ILi2ELi4ELi3EEES15_NSS_INS5_IJS16_SG_EEENS5_IJSG_SC_EEEEEEENS4_39AutoVectorizingCopyWithAssumedAlignmentILi128EEENS4_14SM90_TMA_STOREES22_S24_S24_EEEvvEEEEvNT_6ParamsE)
        /*0038*/ 	.word	0x00000000


	//----- nvinfo : EIATTR_MIN_STACK_SIZE
	.align		4
.L_27:
        /*003c*/ 	.byte	0x04, 0x12
        /*003e*/ 	.short	(.L_29 - .L_28)
	.align		4
.L_28:
        /*0040*/ 	.word	index@(_ZN7cutlass13device_kernelINS_4gemm6kernel13GemmUniversalIN4cute5tupleIJiiiiEEENS1_10collective13CollectiveMmaINS1_35MainloopSm100TmaUmmaWarpSpecializedILi5ELi2ELi4ENS5_IJNS4_1CILi2EEESB_NSA_ILi1EEEEEEEENS5_IJNSA_ILi256EEENSA_ILi64EEENSA_ILi128EEEEEEaNS5_IJlSC_lEEEaSJ_NS4_8TiledMMAINS4_8MMA_AtomIJNS4_21SM100_MMA_S8_2x1SM_SSIaaiLi256ELi64ELNS4_4UMMA5MajorE0ELSO_0ELNSN_8SaturateE0EEEEEENS4_6LayoutINS5_IJSC_SC_SC_EEENS5_IJNSA_ILi0EEESU_SU_EEEEENS5_IJNS4_10UnderscoreESX_SX_EEEEENS4_28SM100_TMA_2SM_LOAD_MULTICASTENS4_14ComposedLayoutINS4_7SwizzleILi3ELi4ELi3EEENS4_18smem_ptr_flag_bitsILi8EEENSS_INS5_IJNSA_ILi8EEESH_EEENS5_IJSH_SC_EEEEEEEvNS4_8identityENS4_18SM100_TMA_2SM_LOADES1A_vS1B_EENS_8epilogue10collective18CollectiveEpilogueINS1E_23Sm100TmaWarpSpecializedILi1ELi1ELi64ELb0ELb0EEEJNS5_IJSH_SG_SH_EEENS5_IJNSS_ISH_SC_EENSS_ISG_SC_EEEEEaSJ_aSJ_NS1E_6fusion15FusionCallbacksIS1I_NS1N_17LinearCombinationIaiaiLNS_15FloatRoundStyleE2EEES1J_S1M_JEEENS4_5SM1004TMEM4LOAD26SM100_TMEM_LOAD_32dp32b64xENS4_13SM90_TMA_LOADENS11_INS12_ILi2ELi4ELi3EEES15_NSS_INS5_IJS16_SG_EEENS5_IJSG_SC_EEEEEEENS4_39AutoVectorizingCopyWithAssumedAlignmentILi128EEENS4_14SM90_TMA_STOREES22_S24_S24_EEEvvEEEEvNT_6ParamsE)
        /*0044*/ 	.word	0x00000000
.L_29:


//--------------------- .nv.compat                --------------------------
	.section	.nv.compat,"",@"SHT_CUDA_COMPAT_INFO"
	.align	4
        /*0000*/ 	.byte	0x02, 0x09, 0x01, 0x00, 0x02, 0x02, 0x03, 0x00, 0x02, 0x05, 0x06, 0x00, 0x03, 0x07, 0x01, 0x01
        /*0010*/ 	.byte	0x02, 0x03, 0x01, 0x00, 0x02, 0x06, 0x01, 0x00, 0x04, 0x0b, 0x08, 0x00, 0x01, 0x00, 0x00, 0x00
        /*0020*/ 	.byte	0x00, 0x00, 0x00, 0x00


//--------------------- .nv.info._ZN7cutlass13device_kernelINS_4gemm6kernel13GemmUniversalIN4cute5tupleIJiiiiEEENS1_10collective13CollectiveMmaINS1_35MainloopSm100TmaUmmaWarpSpecializedILi5ELi2ELi4ENS5_IJNS4_1CILi2EEESB_NSA_ILi1EEEEEEEENS5_IJNSA_ILi256EEENSA_ILi64EEENSA_ILi128EEEEEEaNS5_IJlSC_lEEEaSJ_NS4_8TiledMMAINS4_8MMA_AtomIJNS4_21SM100_MMA_S8_2x1SM_SSIaaiLi256ELi64ELNS4_4UMMA5MajorE0ELSO_0ELNSN_8SaturateE0EEEEEENS4_6LayoutINS5_IJSC_SC_SC_EEENS5_IJNSA_ILi0EEESU_SU_EEEEENS5_IJNS4_10UnderscoreESX_SX_EEEEENS4_28SM100_TMA_2SM_LOAD_MULTICASTENS4_14ComposedLayoutINS4_7SwizzleILi3ELi4ELi3EEENS4_18smem_ptr_flag_bitsILi8EEENSS_INS5_IJNSA_ILi8EEESH_EEENS5_IJSH_SC_EEEEEEEvNS4_8identityENS4_18SM100_TMA_2SM_LOADES1A_vS1B_EENS_8epilogue10collective18CollectiveEpilogueINS1E_23Sm100TmaWarpSpecializedILi1ELi1ELi64ELb0ELb0EEEJNS5_IJSH_SG_SH_EEENS5_IJNSS_ISH_SC_EENSS_ISG_SC_EEEEEaSJ_aSJ_NS1E_6fusion15FusionCallbacksIS1I_NS1N_17LinearCombinationIaiaiLNS_15FloatRoundStyleE2EEES1J_S1M_JEEENS4_5SM1004TMEM4LOAD26SM100_TMEM_LOAD_32dp32b64xENS4_13SM90_TMA_LOADENS11_INS12_ILi2ELi4ELi3EEES15_NSS_INS5_IJS16_SG_EEENS5_IJSG_SC_EEEEEEENS4_39AutoVectorizingCopyWithAssumedAlignmentILi128EEENS4_14SM90_TMA_STOREES22_S24_S24_EEEvvEEEEvNT_6ParamsE --------------------------
	.section	.nv.info._ZN7cutlass13device_kernelINS_4gemm6kernel13GemmUniversalIN4cute5tupleIJiiiiEEENS1_10collective13CollectiveMmaINS1_35MainloopSm100TmaUmmaWarpSpecializedILi5ELi2ELi4ENS5_IJNS4_1CILi2EEESB_NSA_ILi1EEEEEEEENS5_IJNSA_ILi256EEENSA_ILi64EEENSA_ILi128EEEEEEaNS5_IJlSC_lEEEaSJ_NS4_8TiledMMAINS4_8MMA_AtomIJNS4_21SM100_MMA_S8_2x1SM_SSIaaiLi256ELi64ELNS4_4UMMA5MajorE0ELSO_0ELNSN_8SaturateE0EEEEEENS4_6LayoutINS5_IJSC_SC_SC_EEENS5_IJNSA_ILi0EEESU_SU_EEEEENS5_IJNS4_10UnderscoreESX_SX_EEEEENS4_28SM100_TMA_2SM_LOAD_MULTICASTENS4_14ComposedLayoutINS4_7SwizzleILi3ELi4ELi3EEENS4_18smem_ptr_flag_bitsILi8EEENSS_INS5_IJNSA_ILi8EEESH_EEENS5_IJSH_SC_EEEEEEEvNS4_8identityENS4_18SM100_TMA_2SM_LOADES1A_vS1B_EENS_8epilogue10collective18CollectiveEpilogueINS1E_23Sm100TmaWarpSpecializedILi1ELi1ELi64ELb0ELb0EEEJNS5_IJSH_SG_SH_EEENS5_IJNSS_ISH_SC_EENSS_ISG_SC_EEEEEaSJ_aSJ_NS1E_6fusion15FusionCallbacksIS1I_NS1N_17LinearCombinationIaiaiLNS_15FloatRoundStyleE2EEES1J_S1M_JEEENS4_5SM1004TMEM4LOAD26SM100_TMEM_LOAD_32dp32b64xENS4_13SM90_TMA_LOADENS11_INS12_ILi2ELi4ELi3EEES15_NSS_INS5_IJS16_SG_EEENS5_IJSG_SC_EEEEEEENS4_39AutoVectorizingCopyWithAssumedAlignmentILi128EEENS4_14SM90_TMA_STOREES22_S24_S24_EEEvvEEEEvNT_6ParamsE,"",@"SHT_CUDA_INFO"
	.sectionflags	@""
	.align	4


	//----- nvinfo : EIATTR_CUDA_API_VERSION
	.align		4
        /*0000*/ 	.byte	0x04, 0x37
        /*0002*/ 	.short	(.L_31 - .L_30)
.L_30:
        /*0004*/ 	.word	0x00000082


	//----- nvinfo : EIATTR_KPARAM_INFO
	.align		4
.L_31:
        /*0008*/ 	.byte	0x04, 0x17
        /*000a*/ 	.short	(.L_33 - .L_32)
.L_32:
        /*000c*/ 	.word	0x00000000
        /*0010*/ 	.short	0x0000
        /*0012*/ 	.short	0x0000
        /*0014*/ 	.byte	0x00, 0xf0, 0x01, 0x20


	//----- nvinfo : EIATTR_AT_ENTRY_FRAGMENTS
	.align		4
.L_33:
        /*0018*/ 	.byte	0x04, 0x4f
        /*001a*/ 	.short	(.L_35 - .L_34)


	//   ....[0]....
.L_34:
        /*001c*/ 	.word	0x00000007


	//----- nvinfo : EIATTR_RESERVED_SMEM_USED
	.align		4
.L_35:
        /*0020*/ 	.byte	0x01, 0x41
	.zero		2


	//----- nvinfo : EIATTR_SPARSE_MMA_MASK
	.align		4
        /*0024*/ 	.byte	0x03, 0x50
        /*0026*/ 	.short	0x0000


	//----- nvinfo : EIATTR_TCGEN05_2CTA_USED
	.align		4
        /*0028*/ 	.byte	0x01, 0x52
	.zero		2


	//----- nvinfo : EIATTR_MAXREG_COUNT
	.align		4
        /*002c*/ 	.byte	0x03, 0x1b
        /*002e*/ 	.short	0x00ff


	//----- nvinfo : EIATTR_NUM_BARRIERS
	.align		4
        /*0030*/ 	.byte	0x02, 0x4c
        /*0032*/ 	.byte	0x07
	.zero		1


	//----- nvinfo : EIATTR_EXTERNS
	.align		4
        /*0034*/ 	.byte	0x04, 0x0f
        /*0036*/ 	.short	(.L_37 - .L_36)


	//   ....[0]....
	.align		4
.L_36:
        /*0038*/ 	.word	index@(__assertfail)


	//----- nvinfo : EIATTR_MERCURY_ISA_VERSION
	.align		4
.L_37:
        /*003c*/ 	.byte	0x03, 0x5f
        /*003e*/ 	.short	0x0101


	//----- nvinfo : EIATTR_INT_WARP_WIDE_INSTR_OFFSETS
	.align		4
        /*0040*/ 	.byte	0x04, 0x31
        /*0042*/ 	.short	(.L_39 - .L_38)


	//   ....[0]....
.L_38:
        /*0044*/ 	.word	0x00000d20


	//   ....[1]....
        /*0048*/ 	.word	0x00000dc0


	//   ....[2]....
        /*004c*/ 	.word	0x000042f0


	//   ....[3]....
        /*0050*/ 	.word	0x00004320


	//   ....[4]....
        /*0054*/ 	.word	0x00004340


	//   ....[5]....
        /*0058*/ 	.word	0x00004e70


	//   ....[6]....
        /*005c*/ 	.word	0x00004f20


	//----- nvinfo : EIATTR_COOP_GROUP_MASK_REGIDS
	.align		4
.L_39:
        /*0060*/ 	.byte	0x04, 0x29
        /*0062*/ 	.short	(.L_41 - .L_40)


	//   ....[0]....
.L_40:
        /*0064*/ 	.word	0xffffffff


	//   ....[1]....
        /*0068*/ 	.word	0xffffffff


	//   ....[2]....
        /*006c*/ 	.word	0xffffffff


	//   ....[3]....
        /*0070*/ 	.word	0xffffffff


	//   ....[4]....
        /*0074*/ 	.word	0xffffffff


	//   ....[5]....
        /*0078*/ 	.word	0xffffffff


	//   ....[6]....
        /*007c*/ 	.word	0xffffffff


	//   ....[7]....
        /*0080*/ 	.word	0xffffffff


	//   ....[8]....
        /*0084*/ 	.word	0xffffffff


	//   ....[9]....
        /*0088*/ 	.word	0xffffffff


	//   ....[10]....
        /*008c*/ 	.word	0xffffffff


	//   ....[11]....
        /*0090*/ 	.word	0xffffffff


	//   ....[12]....
        /*0094*/ 	.word	0xffffffff


	//   ....[13]....
        /*0098*/ 	.word	0xffffffff


	//----- nvinfo : EIATTR_COOP_GROUP_INSTR_OFFSETS
	.align		4
.L_41:
        /*009c*/ 	.byte	0x04, 0x28
        /*009e*/ 	.short	(.L_43 - .L_42)


	//   ....[0]....
.L_42:
        /*00a0*/ 	.word	0x000000b0


	//   ....[1]....
        /*00a4*/ 	.word	0x00000510


	//   ....[2]....
        /*00a8*/ 	.word	0x000006f0


	//   ....[3]....
        /*00ac*/ 	.word	0x00000820


	//   ....[4]....
        /*00b0*/ 	.word	0x00000910


	//   ....[5]....
        /*00b4*/ 	.word	0x00000a70


	//   ....[6]....
        /*00b8*/ 	.word	0x00000c00


	//   ....[7]....
        /*00bc*/ 	.word	0x00000e40


	//   ....[8]....
        /*00c0*/ 	.word	0x000021a0


	//   ....[9]....
        /*00c4*/ 	.word	0x000030d0


	//   ....[10]....
        /*00c8*/ 	.word	0x000035a0


	//   ....[11]....
        /*00cc*/ 	.word	0x000035d0


	//   ....[12]....
        /*00d0*/ 	.word	0x000041f0


	//   ....[13]....
        /*00d4*/ 	.word	0x00004400


	//----- nvinfo : EIATTR_VRC_CTA_INIT_COUNT
	.align		4
.L_43:
        /*00d8*/ 	.byte	0x02, 0x4a
        /*00da*/ 	.byte	0x80
	.zero		1


	//----- nvinfo : EIATTR_SYSCALL_OFFSETS
	.align		4
        /*00dc*/ 	.byte	0x04, 0x46
        /*00de*/ 	.short	(.L_45 - .L_44)


	//   ....[0]....
.L_44:
        /*00e0*/ 	.word	0x00005a90


	//   ....[1]....
        /*00e4*/ 	.word	0x00005bd0


	//   ....[2]....
        /*00e8*/ 	.word	0x00006390


	//----- nvinfo : EIATTR_MBARRIER_INSTR_OFFSETS
	.align		4
.L_45:
        /*00ec*/ 	.byte	0x04, 0x39
        /*00ee*/ 	.short	(.L_47 - .L_46)


	//   ....[0]....
.L_46:
        /*00f0*/ 	.word	0x00000640
        /*00f4*/ 	.word	0x000000ff
        /*00f8*/ 	.word	0x00000000
        /*00fc*/ 	.short	0x0100
        /*00fe*/ 	.byte	0x04
	.zero		1


	//   ....[1]....
        /*0100*/ 	.word	0x00000650
        /*0104*/ 	.word	0x000000ff
        /*0108*/ 	.word	0x00000028
        /*010c*/ 	.short	0x0100
        /*010e*/ 	.byte	0x04
	.zero		1


	//   ....[2]....
        /*0110*/ 	.word	0x00000660
        /*0114*/ 	.word	0x000000ff
        /*0118*/ 	.word	0x00000008
        /*011c*/ 	.short	0x0100
        /*011e*/ 	.byte	0x04
	.zero		1


	//   ....[3]....
        /*0120*/ 	.word	0x00000670
        /*0124*/ 	.word	0x000000ff
        /*0128*/ 	.word	0x00000030
        /*012c*/ 	.short	0x0100
        /*012e*/ 	.byte	0x04
	.zero		1


	//   ....[4]....
        /*0130*/ 	.word	0x00000680
        /*0134*/ 	.word	0x000000ff
        /*0138*/ 	.word	0x00000010
        /*013c*/ 	.short	0x0100
        /*013e*/ 	.byte	0x04
	.zero		1


	//   ....[5]....
        /*0140*/ 	.word	0x00000690
        /*0144*/ 	.word	0x000000ff
        /*0148*/ 	.word	0x00000038
        /*014c*/ 	.short	0x0100
        /*014e*/ 	.byte	0x04
	.zero		1


	//   ....[6]....
        /*0150*/ 	.word	0x000006a0
        /*0154*/ 	.word	0x000000ff
        /*0158*/ 	.word	0x00000018
        /*015c*/ 	.short	0x0100
        /*015e*/ 	.byte	0x04
	.zero		1


	//   ....[7]....
        /*0160*/ 	.word	0x000006b0
        /*0164*/ 	.word	0x000000ff
        /*0168*/ 	.word	0x00000040
        /*016c*/ 	.short	0x0100
        /*016e*/ 	.byte	0x04
	.zero		1


	//   ....[8]....
        /*0170*/ 	.word	0x000006c0
        /*0174*/ 	.word	0x000000ff
        /*0178*/ 	.word	0x00000020
        /*017c*/ 	.short	0x0100
        /*017e*/ 	.byte	0x04
	.zero		1


	//   ....[9]....
        /*0180*/ 	.word	0x000006d0
        /*0184*/ 	.word	0x000000ff
        /*0188*/ 	.word	0x00000048
        /*018c*/ 	.short	0x0100
        /*018e*/ 	.byte	0x04
	.zero		1


	//   ....[10]....
        /*0190*/ 	.word	0x000007f0
        /*0194*/ 	.word	0x000000ff
        /*0198*/ 	.word	0x00000050
        /*019c*/ 	.short	0x0100
        /*019e*/ 	.byte	0x04
	.zero		1


	//   ....[11]....
        /*01a0*/ 	.word	0x00000800
        /*01a4*/ 	.word	0x000000ff
        /*01a8*/ 	.word	0x00000058
        /*01ac*/ 	.short	0x0100
        /*01ae*/ 	.byte	0x04
	.zero		1


	//   ....[12]....
        /*01b0*/ 	.word	0x000008e0
        /*01b4*/ 	.word	0x000000ff
        /*01b8*/ 	.word	0x00000060
        /*01bc*/ 	.short	0x0100
        /*01be*/ 	.byte	0x06
	.zero		1


	//   ....[13]....
        /*01c0*/ 	.word	0x000008f0
        /*01c4*/ 	.word	0x000000ff
        /*01c8*/ 	.word	0x00000068
        /*01cc*/ 	.short	0x0100
        /*01ce*/ 	.byte	0x06
	.zero		1


	//   ....[14]....
        /*01d0*/ 	.word	0x00000a20
        /*01d4*/ 	.word	0x000000ff
        /*01d8*/ 	.word	0x00000070
        /*01dc*/ 	.short	0x0100
        /*01de*/ 	.byte	0x06
	.zero		1


	//   ....[15]....
        /*01e0*/ 	.word	0x00000a30
        /*01e4*/ 	.word	0x000000ff
        /*01e8*/ 	.word	0x00000080
        /*01ec*/ 	.short	0x0100
        /*01ee*/ 	.byte	0x06
	.zero		1


	//   ....[16]....
        /*01f0*/ 	.word	0x00000a40
        /*01f4*/ 	.word	0x000000ff
        /*01f8*/ 	.word	0x00000078
        /*01fc*/ 	.short	0x0100
        /*01fe*/ 	.byte	0x06
	.zero		1


	//   ....[17]....
        /*0200*/ 	.word	0x00000a50
        /*0204*/ 	.word	0x000000ff
        /*0208*/ 	.word	0x00000088
        /*020c*/ 	.short	0x0100
        /*020e*/ 	.byte	0x06
	.zero		1


	//   ....[18]....
        /*0210*/ 	.word	0x00000b70
        /*0214*/ 	.word	0x000000ff
        /*0218*/ 	.word	0x00000090
        /*021c*/ 	.short	0x0100
        /*021e*/ 	.byte	0x04
	.zero		1


	//   ....[19]....
        /*0220*/ 	.word	0x00000b80
        /*0224*/ 	.word	0x000000ff
        /*0228*/ 	.word	0x000000b0
        /*022c*/ 	.short	0x0100
        /*022e*/ 	.byte	0x04
	.zero		1


	//   ....[20]....
        /*0230*/ 	.word	0x00000b90
        /*0234*/ 	.word	0x000000ff
        /*0238*/ 	.word	0x00000098
        /*023c*/ 	.short	0x0100
        /*023e*/ 	.byte	0x04
	.zero		1


	//   ....[21]....
        /*0240*/ 	.word	0x00000ba0
        /*0244*/ 	.word	0x000000ff
        /*0248*/ 	.word	0x000000b8
        /*024c*/ 	.short	0x0100
        /*024e*/ 	.byte	0x04
	.zero		1


	//   ....[22]....
        /*0250*/ 	.word	0x00000bb0
        /*0254*/ 	.word	0x000000ff
        /*0258*/ 	.word	0x000000a0
        /*025c*/ 	.short	0x0100
        /*025e*/ 	.byte	0x04
	.zero		1


	//   ....[23]....
        /*0260*/ 	.word	0x00000bc0
        /*0264*/ 	.word	0x000000ff
        /*0268*/ 	.word	0x000000c0
        /*026c*/ 	.short	0x0100
        /*026e*/ 	.byte	0x04
	.zero		1


	//   ....[24]....
        /*0270*/ 	.word	0x00000bd0
        /*0274*/ 	.word	0x000000ff
        /*0278*/ 	.word	0x000000a8
        /*027c*/ 	.short	0x0100
        /*027e*/ 	.byte	0x04
	.zero		1


	//   ....[25]....
        /*0280*/ 	.word	0x00000be0
        /*0284*/ 	.word	0x000000ff
        /*0288*/ 	.word	0x000000c8
        /*028c*/ 	.short	0x0100
        /*028e*/ 	.byte	0x04
	.zero		1


	//   ....[26]....
        /*0290*/ 	.word	0x00000cd0
        /*0294*/ 	.word	0x000000ff
        /*0298*/ 	.word	0x000000d0
        /*029c*/ 	.short	0x0100
        /*029e*/ 	.byte	0x04
	.zero		1


	//   ....[27]....
        /*02a0*/ 	.word	0x00000ce0
        /*02a4*/ 	.word	0x000000ff
        /*02a8*/ 	.word	0x000000e0
        /*02ac*/ 	.short	0x0100
        /*02ae*/ 	.byte	0x04
	.zero		1


	//   ....[28]....
        /*02b0*/ 	.word	0x00000cf0
        /*02b4*/ 	.word	0x000000ff
        /*02b8*/ 	.word	0x000000d8
        /*02bc*/ 	.short	0x0100
        /*02be*/ 	.byte	0x04
	.zero		1


	//   ....[29]....
        /*02c0*/ 	.word	0x00000d00
        /*02c4*/ 	.word	0x000000ff
        /*02c8*/ 	.word	0x000000e8
        /*02cc*/ 	.short	0x0100
        /*02ce*/ 	.byte	0x04
	.zero		1


	//   ....[30]....
        /*02d0*/ 	.word	0x00000e00
        /*02d4*/ 	.word	0x000000ff
        /*02d8*/ 	.word	0x000000f0
        /*02dc*/ 	.short	0x0100
        /*02de*/ 	.byte	0x06
	.zero		1


	//   ....[31]....
        /*02e0*/ 	.word	0x000019c0
        /*02e4*/ 	.word	0x00000000
        /*02e8*/ 	.word	0x000000e0
        /*02ec*/ 	.short	0x010a
        /*02ee*/ 	.byte	0xff
	.zero		1


	//   ....[32]....
        /*02f0*/ 	.word	0x000019f0
        /*02f4*/ 	.word	0x00000000
        /*02f8*/ 	.word	0x000000d0
        /*02fc*/ 	.short	0x0101
        /*02fe*/ 	.byte	0xff
	.zero		1


	//   ....[33]....
        /*0300*/ 	.word	0x00001ab0
        /*0304*/ 	.word	0x000000ff
        /*0308*/ 	.word	0x00000028
        /*030c*/ 	.short	0x010a
        /*030e*/ 	.byte	0x04
	.zero		1


	//   ....[34]....
        /*0310*/ 	.word	0x00001b80
        /*0314*/ 	.word	0x000000ff
        /*0318*/ 	.word	0x00000028
        /*031c*/ 	.short	0x010a
        /*031e*/ 	.byte	0x21
	.zero		1


	//   ....[35]....
        /*0320*/ 	.word	0x00001d40
        /*0324*/ 	.word	0x000000ff
        /*0328*/ 	.word	0x00000028
        /*032c*/ 	.short	0x010a
        /*032e*/ 	.byte	0x07
	.zero		1


	//   ....[36]....
        /*0330*/ 	.word	0x00001e40
        /*0334*/ 	.word	0x000000ff
        /*0338*/ 	.word	0x00000068
        /*033c*/ 	.short	0x0101
        /*033e*/ 	.byte	0x06
	.zero		1


	//   ....[37]....
        /*0340*/ 	.word	0x00001e60
        /*0344*/ 	.word	0x000000ff
        /*0348*/ 	.word	0x00000028
        /*034c*/ 	.short	0x010a
        /*034e*/ 	.byte	0x04
	.zero		1


	//   ....[38]....
        /*0350*/ 	.word	0x00001ee0
        /*0354*/ 	.word	0x000000ff
        /*0358*/ 	.word	0x00000028
        /*035c*/ 	.short	0x010a
        /*035e*/ 	.byte	0x11
	.zero		1


	//   ....[39]....
        /*0360*/ 	.word	0x00002070
        /*0364*/ 	.word	0x000000ff
        /*0368*/ 	.word	0x00000028
        /*036c*/ 	.short	0x010a
        /*036e*/ 	.byte	0x08
	.zero		1


	//   ....[40]....
        /*0370*/ 	.word	0x000021d0
        /*0374*/ 	.word	0x00000003
        /*0378*/ 	.word	0x00000070
        /*037c*/ 	.short	0x010a
        /*037e*/ 	.byte	0xff
	.zero		1


	//   ....[41]....
        /*0380*/ 	.word	0x00002320
        /*0384*/ 	.word	0x00000000
        /*0388*/ 	.word	0x00000000
        /*038c*/ 	.short	0x0101
        /*038e*/ 	.byte	0xff
	.zero		1


	//   ....[42]....
        /*0390*/ 	.word	0x000028c0
        /*0394*/ 	.word	0x000000ff
        /*0398*/ 	.word	0x00000000
        /*039c*/ 	.short	0x010a
        /*039e*/ 	.byte	0x04
	.zero		1


	//   ....[43]....
        /*03a0*/ 	.word	0x00002950
        /*03a4*/ 	.word	0x000000ff
        /*03a8*/ 	.word	0x00000000
        /*03ac*/ 	.short	0x010a
        /*03ae*/ 	.byte	0x05
	.zero		1


	//   ....[44]....
        /*03b0*/ 	.word	0x000029e0
        /*03b4*/ 	.word	0x000000ff
        /*03b8*/ 	.word	0x00000000
        /*03bc*/ 	.short	0x010a
        /*03be*/ 	.byte	0x05
	.zero		1


	//   ....[45]....
        /*03c0*/ 	.word	0x00002a70
        /*03c4*/ 	.word	0x000000ff
        /*03c8*/ 	.word	0x00000000
        /*03cc*/ 	.short	0x010a
        /*03ce*/ 	.byte	0x05
	.zero		1


	//   ....[46]....
        /*03d0*/ 	.word	0x00002b10
        /*03d4*/ 	.word	0x00000000
        /*03d8*/ 	.word	0x00000000
        /*03dc*/ 	.short	0x010a
        /*03de*/ 	.byte	0xff
	.zero		1


	//   ....[47]....
        /*03e0*/ 	.word	0x00002c30
        /*03e4*/ 	.word	0x00000002
        /*03e8*/ 	.word	0x000000d0
        /*03ec*/ 	.short	0x010a
        /*03ee*/ 	.byte	0xff
	.zero		1


	//   ....[48]....
        /*03f0*/ 	.word	0x00002ca0
        /*03f4*/ 	.word	0x00000002
        /*03f8*/ 	.word	0x00000000
        /*03fc*/ 	.short	0x0101
        /*03fe*/ 	.byte	0xff
	.zero		1


	//   ....[49]....
        /*0400*/ 	.word	0x00002cc0
        /*0404*/ 	.word	0x000000ff
        /*0408*/ 	.word	0x00000080
        /*040c*/ 	.short	0x010a
        /*040e*/ 	.byte	0x04
	.zero		1


	//   ....[50]....
        /*0410*/ 	.word	0x00002de0
        /*0414*/ 	.word	0x00000002
        /*0418*/ 	.word	0x00000070
        /*041c*/ 	.short	0x010a
        /*041e*/ 	.byte	0xff
	.zero		1


	//   ....[51]....
        /*0420*/ 	.word	0x00002ee0
        /*0424*/ 	.word	0x00000002
        /*0428*/ 	.word	0x00000000
        /*042c*/ 	.short	0x0101
        /*042e*/ 	.byte	0xff
	.zero		1


	//   ....[52]....
        /*0430*/ 	.word	0x00002f70
        /*0434*/ 	.word	0x000000ff
        /*0438*/ 	.word	0x00000080
        /*043c*/ 	.short	0x0106
        /*043e*/ 	.byte	0x04
	.zero		1


	//   ....[53]....
        /*0440*/ 	.word	0x00002f90
        /*0444*/ 	.word	0x000000ff
        /*0448*/ 	.word	0x00000080
        /*044c*/ 	.short	0x010a
        /*044e*/ 	.byte	0x04
	.zero		1


	//   ....[54]....
        /*0450*/ 	.word	0x00003020
        /*0454*/ 	.word	0x000000ff
        /*0458*/ 	.word	0x00000080
        /*045c*/ 	.short	0x0106
        /*045e*/ 	.byte	0x07
	.zero		1


	//   ....[55]....
        /*0460*/ 	.word	0x00003060
        /*0464*/ 	.word	0x00000000
        /*0468*/ 	.word	0x00000080
        /*046c*/ 	.short	0x010a
        /*046e*/ 	.byte	0xff
	.zero		1


	//   ....[56]....
        /*0470*/ 	.word	0x000032a0
        /*0474*/ 	.word	0x000000ff
        /*0478*/ 	.word	0x00000008
        /*047c*/ 	.short	0x010a
        /*047e*/ 	.byte	0x05
	.zero		1


	//   ....[57]....
        /*0480*/ 	.word	0x000032c0
        /*0484*/ 	.word	0x000000ff
        /*0488*/ 	.word	0x00000008
        /*048c*/ 	.short	0x010a
        /*048e*/ 	.byte	0x05
	.zero		1


	//   ....[58]....
        /*0490*/ 	.word	0x00003450
        /*0494*/ 	.word	0x000000ff
        /*0498*/ 	.word	0x00000008
        /*049c*/ 	.short	0x010a
        /*049e*/ 	.byte	0x05
	.zero		1


	//   ....[59]....
        /*04a0*/ 	.word	0x00003470
        /*04a4*/ 	.word	0x000000ff
        /*04a8*/ 	.word	0x00000008
        /*04ac*/ 	.short	0x010a
        /*04ae*/ 	.byte	0x05
	.zero		1


	//   ....[60]....
        /*04b0*/ 	.word	0x00003530
        /*04b4*/ 	.word	0x000000ff
        /*04b8*/ 	.word	0x00000000
        /*04bc*/ 	.short	0x0101
        /*04be*/ 	.byte	0x04
	.zero		1


	//   ....[61]....
        /*04c0*/ 	.word	0x00003870
        /*04c4*/ 	.word	0x00000000
        /*04c8*/ 	.word	0x00000070
        /*04cc*/ 	.short	0x010a
        /*04ce*/ 	.byte	0xff
	.zero		1


	//   ....[62]....
        /*04d0*/ 	.word	0x00003930
        /*04d4*/ 	.word	0x00000000
        /*04d8*/ 	.word	0x00000000
        /*04dc*/ 	.short	0x0101
        /*04de*/ 	.byte	0xff
	.zero		1


	//   ....[63]....
        /*04e0*/ 	.word	0x000039f0
        /*04e4*/ 	.word	0x000000ff
        /*04e8*/ 	.word	0x00000000
        /*04ec*/ 	.short	0x010a
        /*04ee*/ 	.byte	0x04
	.zero		1


	//   ....[64]....
        /*04f0*/ 	.word	0x00003a00
        /*04f4*/ 	.word	0x000000ff
        /*04f8*/ 	.word	0x000000b0
        /*04fc*/ 	.short	0x010a
        /*04fe*/ 	.byte	0x1f
	.zero		1


	//   ....[65]....
        /*0500*/ 	.word	0x00003ab0
        /*0504*/ 	.word	0x000000ff
        /*0508*/ 	.word	0x00000000
        /*050c*/ 	.short	0x010a
        /*050e*/ 	.byte	0x05
	.zero		1


	//   ....[66]....
        /*0510*/ 	.word	0x00003be0
        /*0514*/ 	.word	0x000000ff
        /*0518*/ 	.word	0x00000000
        /*051c*/ 	.short	0x010a
        /*051e*/ 	.byte	0x04
	.zero		1


	//   ....[67]....
        /*0520*/ 	.word	0x00003ee0
        /*0524*/ 	.word	0x000000ff
        /*0528*/ 	.word	0x00000000
        /*052c*/ 	.short	0x010a
        /*052e*/ 	.byte	0x04
	.zero		1


	//   ....[68]....
        /*0530*/ 	.word	0x00003f70
        /*0534*/ 	.word	0x000000ff
        /*0538*/ 	.word	0x00000000
        /*053c*/ 	.short	0x010a
        /*053e*/ 	.byte	0x05
	.zero		1


	//   ....[69]....
        /*0540*/ 	.word	0x00004000
        /*0544*/ 	.word	0x000000ff
        /*0548*/ 	.word	0x00000000
        /*054c*/ 	.short	0x010a
        /*054e*/ 	.byte	0x05
	.zero		1


	//   ....[70]....
        /*0550*/ 	.word	0x000040a0
        /*0554*/ 	.word	0x00000000
        /*0558*/ 	.word	0x00000000
        /*055c*/ 	.short	0x010a
        /*055e*/ 	.byte	0xff
	.zero		1


	//   ....[71]....
        /*0560*/ 	.word	0x000040e0
        /*0564*/ 	.word	0x00000000
        /*0568*/ 	.word	0x00000000
        /*056c*/ 	.short	0x010a
        /*056e*/ 	.byte	0xff
	.zero		1


	//   ....[72]....
        /*0570*/ 	.word	0x00004150
        /*0574*/ 	.word	0x000000ff
        /*0578*/ 	.word	0x00000000
        /*057c*/ 	.short	0x0101
        /*057e*/ 	.byte	0x04
	.zero		1


	//   ....[73]....
        /*0580*/ 	.word	0x00004190
        /*0584*/ 	.word	0x000000ff
        /*0588*/ 	.word	0x000000f0
        /*058c*/ 	.short	0x010a
        /*058e*/ 	.byte	0x1a
	.zero		1


	//   ....[74]....
        /*0590*/ 	.word	0x000041e0
        /*0594*/ 	.word	0x000000ff
        /*0598*/ 	.word	0x00000000
        /*059c*/ 	.short	0x0101
        /*059e*/ 	.byte	0x04
	.zero		1


	//   ....[75]....
        /*05a0*/ 	.word	0x00004650
        /*05a4*/ 	.word	0x00000007
        /*05a8*/ 	.word	0x00000070
        /*05ac*/ 	.short	0x010a
        /*05ae*/ 	.byte	0xff
	.zero		1


	//   ....[76]....
        /*05b0*/ 	.word	0x000047c0
        /*05b4*/ 	.word	0x00000000
        /*05b8*/ 	.word	0x00000000
        /*05bc*/ 	.short	0x0101
        /*05be*/ 	.byte	0xff
	.zero		1


	//   ....[77]....
        /*05c0*/ 	.word	0x00004c30
        /*05c4*/ 	.word	0x000000ff
        /*05c8*/ 	.word	0x00000068
        /*05cc*/ 	.short	0x010a
        /*05ce*/ 	.byte	0x11
	.zero		1


	//   ....[78]....
        /*05d0*/ 	.word	0x00004db0
        /*05d4*/ 	.word	0x000000ff
        /*05d8*/ 	.word	0x00000058
        /*05dc*/ 	.short	0x010a
        /*05de*/ 	.byte	0x11
	.zero		1


	//   ....[79]....
        /*05e0*/ 	.word	0x00004fc0
        /*05e4*/ 	.word	0x000000ff
        /*05e8*/ 	.word	0x00000050
        /*05ec*/ 	.short	0x010b
        /*05ee*/ 	.byte	0x11
	.zero		1


	//   ....[80]....
        /*05f0*/ 	.word	0x00004fd0
        /*05f4*/ 	.word	0x000000ff
        /*05f8*/ 	.word	0x00000000
        /*05fc*/ 	.short	0x0101
        /*05fe*/ 	.byte	0x37
	.zero		1


	//   ....[81]....
        /*0600*/ 	.word	0x00005010
        /*0604*/ 	.word	0x00000000
        /*0608*/ 	.word	0x00000058
        /*060c*/ 	.short	0x010a
        /*060e*/ 	.byte	0xff
	.zero		1


	//   ....[82]....
        /*0610*/ 	.word	0x00005350
        /*0614*/ 	.word	0x00000003
        /*0618*/ 	.word	0x00000070
        /*061c*/ 	.short	0x010a
        /*061e*/ 	.byte	0xff
	.zero		1


	//   ....[83]....
        /*0620*/ 	.word	0x000054d0
        /*0624*/ 	.word	0x00000000
        /*0628*/ 	.word	0x00000000
        /*062c*/ 	.short	0x0101
        /*062e*/ 	.byte	0xff
	.zero		1


	//   ....[84]....
        /*0630*/ 	.word	0x00005f70
        /*0634*/ 	.word	0x000000ff
        /*0638*/ 	.word	0x00000050
        /*063c*/ 	.short	0x010a
        /*063e*/ 	.byte	0x2c
	.zero		1


	//   ....[85]....
        /*0640*/ 	.word	0x00005f80
        /*0644*/ 	.word	0x00000095
        /*0648*/ 	.word	0x00000090
        /*064c*/ 	.short	0x010a
        /*064e*/ 	.byte	0xff
	.zero		1


	//   ....[86]....
        /*0650*/ 	.word	0x00006110
        /*0654*/ 	.word	0x000000ff
        /*0658*/ 	.word	0x00000050
        /*065c*/ 	.short	0x010a
        /*065e*/ 	.byte	0x2c
	.zero		1


	//   ....[87]....
        /*0660*/ 	.word	0x00006210
        /*0664*/ 	.word	0x000000ff
        /*0668*/ 	.word	0x00000000
        /*066c*/ 	.short	0x0101
        /*066e*/ 	.byte	0x04
	.zero		1


	//   ....[88]....
        /*0670*/ 	.word	0x00006270
        /*0674*/ 	.word	0x00000095
        /*0678*/ 	.word	0x00000090
        /*067c*/ 	.short	0x010a
        /*067e*/ 	.byte	0xff
	.zero		1


	//   ....[89]....
        /*0680*/ 	.word	0x00006590
        /*0684*/ 	.word	0x00000095
        /*0688*/ 	.word	0x00000000
        /*068c*/ 	.short	0x0101
        /*068e*/ 	.byte	0xff
	.zero		1


	//   ....[90]....
        /*0690*/ 	.word	0x000077b0
        /*0694*/ 	.word	0x00000000
        /*0698*/ 	.word	0x000000e0
        /*069c*/ 	.short	0x010a
        /*069e*/ 	.byte	0xff
	.zero		1


	//   ....[91]....
        /*06a0*/ 	.word	0x00007810
        /*06a4*/ 	.word	0x00000000
        /*06a8*/ 	.word	0x00000028
        /*06ac*/ 	.short	0x010a
        /*06ae*/ 	.byte	0xff
	.zero		1


	//   ....[92]....
        /*06b0*/ 	.word	0x00007870
        /*06b4*/ 	.word	0x00000000
        /*06b8*/ 	.word	0x00000028
        /*06bc*/ 	.short	0x010a
        /*06be*/ 	.byte	0xff
	.zero		1


	//   ....[93]....
        /*06c0*/ 	.word	0x000078c0
        /*06c4*/ 	.word	0x00000003
        /*06c8*/ 	.word	0x00000070
        /*06cc*/ 	.short	0x010a
        /*06ce*/ 	.byte	0xff
	.zero		1


	//   ....[94]....
        /*06d0*/ 	.word	0x00007920
        /*06d4*/ 	.word	0x00000000
        /*06d8*/ 	.word	0x00000000
        /*06dc*/ 	.short	0x010a
        /*06de*/ 	.byte	0xff
	.zero		1


	//   ....[95]....
        /*06e0*/ 	.word	0x00007980
        /*06e4*/ 	.word	0x00000000
        /*06e8*/ 	.word	0x00000000
        /*06ec*/ 	.short	0x010a
        /*06ee*/ 	.byte	0xff
	.zero		1


	//   ....[96]....
        /*06f0*/ 	.word	0x000079e0
        /*06f4*/ 	.word	0x00000000
        /*06f8*/ 	.word	0x00000000
        /*06fc*/ 	.short	0x010a
        /*06fe*/ 	.byte	0xff
	.zero		1


	//   ....[97]....
        /*0700*/ 	.word	0x00007a40
        /*0704*/ 	.word	0x00000000
        /*0708*/ 	.word	0x00000000
        /*070c*/ 	.short	0x010a
        /*070e*/ 	.byte	0xff
	.zero		1


	//   ....[98]....
        /*0710*/ 	.word	0x00007a90
        /*0714*/ 	.word	0x00000002
        /*0718*/ 	.word	0x000000d0
        /*071c*/ 	.short	0x010a
        /*071e*/ 	.byte	0xff
	.zero		1


	//   ....[99]....
        /*0720*/ 	.word	0x00007af0
        /*0724*/ 	.word	0x00000002
        /*0728*/ 	.word	0x00000080
        /*072c*/ 	.short	0x010a
        /*072e*/ 	.byte	0xff
	.zero		1


	//   ....[100]....
        /*0730*/ 	.word	0x00007b40
        /*0734*/ 	.word	0x00000002
        /*0738*/ 	.word	0x00000070
        /*073c*/ 	.short	0x010a
        /*073e*/ 	.byte	0xff
	.zero		1


	//   ....[101]....
        /*0740*/ 	.word	0x00007ba0
        /*0744*/ 	.word	0x00000000
        /*0748*/ 	.word	0x00000080
        /*074c*/ 	.short	0x010a
        /*074e*/ 	.byte	0xff
	.zero		1


	//   ....[102]....
        /*0750*/ 	.word	0x00007c00
        /*0754*/ 	.word	0x00000005
        /*0758*/ 	.word	0x00000008
        /*075c*/ 	.short	0x010a
        /*075e*/ 	.byte	0xff
	.zero		1


	//   ....[103]....
        /*0760*/ 	.word	0x00007cf0
        /*0764*/ 	.word	0x00000000
        /*0768*/ 	.word	0x00000008
        /*076c*/ 	.short	0x010a
        /*076e*/ 	.byte	0xff
	.zero		1


	//   ....[104]....
        /*0770*/ 	.word	0x00007d40
        /*0774*/ 	.word	0x00000000
        /*0778*/ 	.word	0x00000070
        /*077c*/ 	.short	0x010a
        /*077e*/ 	.byte	0xff
	.zero		1


	//   ....[105]....
        /*0780*/ 	.word	0x00007da0
        /*0784*/ 	.word	0x00000000
        /*0788*/ 	.word	0x000000b0
        /*078c*/ 	.short	0x010a
        /*078e*/ 	.byte	0xff
	.zero		1


	//   ....[106]....
        /*0790*/ 	.word	0x00007e00
        /*0794*/ 	.word	0x00000000
        /*0798*/ 	.word	0x00000000
        /*079c*/ 	.short	0x010a
        /*079e*/ 	.byte	0xff
	.zero		1


	//   ....[107]....
        /*07a0*/ 	.word	0x00007e60
        /*07a4*/ 	.word	0x00000000
        /*07a8*/ 	.word	0x00000000
        /*07ac*/ 	.short	0x010a
        /*07ae*/ 	.byte	0xff
	.zero		1


	//   ....[108]....
        /*07b0*/ 	.word	0x00007ec0
        /*07b4*/ 	.word	0x00000000
        /*07b8*/ 	.word	0x00000000
        /*07bc*/ 	.short	0x010a
        /*07be*/ 	.byte	0xff
	.zero		1


	//   ....[109]....
        /*07c0*/ 	.word	0x00007f20
        /*07c4*/ 	.word	0x00000000
        /*07c8*/ 	.word	0x00000000
        /*07cc*/ 	.short	0x010a
        /*07ce*/ 	.byte	0xff
	.zero		1


	//   ....[110]....
        /*07d0*/ 	.word	0x00007f80
        /*07d4*/ 	.word	0x00000000
        /*07d8*/ 	.word	0x000000f0
        /*07dc*/ 	.short	0x010a
        /*07de*/ 	.byte	0xff
	.zero		1


	//   ....[111]....
        /*07e0*/ 	.word	0x00007fd0
        /*07e4*/ 	.word	0x00000007
        /*07e8*/ 	.word	0x00000070
        /*07ec*/ 	.short	0x010a
        /*07ee*/ 	.byte	0xff
	.zero		1


	//   ....[112]....
        /*07f0*/ 	.word	0x00008030
        /*07f4*/ 	.word	0x00000000
        /*07f8*/ 	.word	0x00000068
        /*07fc*/ 	.short	0x010a
        /*07fe*/ 	.byte	0xff
	.zero		1


	//   ....[113]....
        /*0800*/ 	.word	0x00008090
        /*0804*/ 	.word	0x00000000
        /*0808*/ 	.word	0x00000058
        /*080c*/ 	.short	0x010a
        /*080e*/ 	.byte	0xff
	.zero		1


	//   ....[114]....
        /*0810*/ 	.word	0x000080e0
        /*0814*/ 	.word	0x00000003
        /*0818*/ 	.word	0x00000070
        /*081c*/ 	.short	0x010a
        /*081e*/ 	.byte	0xff
	.zero		1


	//   ....[115]....
        /*0820*/ 	.word	0x00008140
        /*0824*/ 	.word	0x00000000
        /*0828*/ 	.word	0x00000050
        /*082c*/ 	.short	0x010a
        /*082e*/ 	.byte	0xff
	.zero		1


	//   ....[116]....
        /*0830*/ 	.word	0x00008190
        /*0834*/ 	.word	0x00000095
        /*0838*/ 	.word	0x00000090
        /*083c*/ 	.short	0x010a
        /*083e*/ 	.byte	0xff
	.zero		1


	//----- nvinfo : EIATTR_NUM_MBARRIERS
	.align		4
.L_47:
        /*0840*/ 	.byte	0x03, 0x38
        /*0842*/ 	.short	0x001f


	//----- nvinfo : EIATTR_EXIT_INSTR_OFFSETS
	.align		4
        /*0844*/ 	.byte	0x04, 0x1c
        /*0846*/ 	.short	(.L_49 - .L_48)


	//   ....[0]....
.L_48:
        /*0848*/ 	.word	0x00002b40


	//   ....[1]....
        /*084c*/ 	.word	0x00003030


	//   ....[2]....
        /*0850*/ 	.word	0x00003090


	//   ....[3]....
        /*0854*/ 	.word	0x00004410


	//   ....[4]....
        /*0858*/ 	.word	0x00005040


	//   ....[5]....
        /*085c*/ 	.word	0x00005080


	//   ....[6]....
        /*0860*/ 	.word	0x000077a0


	//----- nvinfo : EIATTR_MAX_THREADS
	.align		4
.L_49:
        /*0864*/ 	.byte	0x04, 0x05
        /*0866*/ 	.short	(.L_51 - .L_50)
.L_50:
        /*0868*/ 	.word	0x00000100
        /*086c*/ 	.word	0x00000001
        /*0870*/ 	.word	0x00000001


	//----- nvinfo : EIATTR_CRS_STACK_SIZE
	.align		4
.L_51:
        /*0874*/ 	.byte	0x04, 0x1e
        /*0876*/ 	.short	(.L_53 - .L_52)
.L_52:
        /*0878*/ 	.word	0x00000000


	//----- nvinfo : EIATTR_CBANK_PARAM_SIZE
	.align		4
.L_53:
        /*087c*/ 	.byte	0x03, 0x19
        /*087e*/ 	.short	0x0800


	//----- nvinfo : EIATTR_PARAM_CBANK
	.align		4
        /*0880*/ 	.byte	0x04, 0x0a
        /*0882*/ 	.short	(.L_55 - .L_54)
	.align		4
.L_54:
        /*0884*/ 	.word	index@(.nv.constant0._ZN7cutlass13device_kernelINS_4gemm6kernel13GemmUniversalIN4cute5tupleIJiiiiEEENS1_10collective13CollectiveMmaINS1_35MainloopSm100TmaUmmaWarpSpecializedILi5ELi2ELi4ENS5_IJNS4_1CILi2EEESB_NSA_ILi1EEEEEEEENS5_IJNSA_ILi256EEENSA_ILi64EEENSA_ILi128EEEEEEaNS5_IJlSC_lEEEaSJ_NS4_8TiledMMAINS4_8MMA_AtomIJNS4_21SM100_MMA_S8_2x1SM_SSIaaiLi256ELi64ELNS4_4UMMA5MajorE0ELSO_0ELNSN_8SaturateE0EEEEEENS4_6LayoutINS5_IJSC_SC_SC_EEENS5_IJNSA_ILi0EEESU_SU_EEEEENS5_IJNS4_10UnderscoreESX_SX_EEEEENS4_28SM100_TMA_2SM_LOAD_MULTICASTENS4_14ComposedLayoutINS4_7SwizzleILi3ELi4ELi3EEENS4_18smem_ptr_flag_bitsILi8EEENSS_INS5_IJNSA_ILi8EEESH_EEENS5_IJSH_SC_EEEEEEEvNS4_8identityENS4_18SM100_TMA_2SM_LOADES1A_vS1B_EENS_8epilogue10collective18CollectiveEpilogueINS1E_23Sm100TmaWarpSpecializedILi1ELi1ELi64ELb0ELb0EEEJNS5_IJSH_SG_SH_EEENS5_IJNSS_ISH_SC_EENSS_ISG_SC_EEEEEaSJ_aSJ_NS1E_6fusion15FusionCallbacksIS1I_NS1N_17LinearCombinationIaiaiLNS_15FloatRoundStyleE2EEES1J_S1M_JEEENS4_5SM1004TMEM4LOAD26SM100_TMEM_LOAD_32dp32b64xENS4_13SM90_TMA_LOADENS11_INS12_ILi2ELi4ELi3EEES15_NSS_INS5_IJS16_SG_EEENS5_IJSG_SC_EEEEEEENS4_39AutoVectorizingCopyWithAssumedAlignmentILi128EEENS4_14SM90_TMA_STOREES22_S24_S24_EEEvvEEEEvNT_6ParamsE)
        /*0888*/ 	.short	0x0380
        /*088a*/ 	.short	0x0800


	//----- nvinfo : EIATTR_SW_WAR
	.align		4
.L_55:
        /*088c*/ 	.byte	0x04, 0x36
        /*088e*/ 	.short	(.L_57 - .L_56)
.L_56:
        /*0890*/ 	.word	0x00000008
.L_57:


//--------------------- .nv.callgraph             --------------------------
	.section	.nv.callgraph,"",@"SHT_CUDA_CALLGRAPH"
	.align	4
	.sectionentsize	8
	.align		4
        /*0000*/ 	.word	0x00000000
	.align		4
        /*0004*/ 	.word	0xffffffff
	.align		4
        /*0008*/ 	.word	index@(_ZN7cutlass13device_kernelINS_4gemm6kernel13GemmUniversalIN4cute5tupleIJiiiiEEENS1_10collective13CollectiveMmaINS1_35MainloopSm100TmaUmmaWarpSpecializedILi5ELi2ELi4ENS5_IJNS4_1CILi2EEESB_NSA_ILi1EEEEEEEENS5_IJNSA_ILi256EEENSA_ILi64EEENSA_ILi128EEEEEEaNS5_IJlSC_lEEEaSJ_NS4_8TiledMMAINS4_8MMA_AtomIJNS4_21SM100_MMA_S8_2x1SM_SSIaaiLi256ELi64ELNS4_4UMMA5MajorE0ELSO_0ELNSN_8SaturateE0EEEEEENS4_6LayoutINS5_IJSC_SC_SC_EEENS5_IJNSA_ILi0EEESU_SU_EEEEENS5_IJNS4_10UnderscoreESX_SX_EEEEENS4_28SM100_TMA_2SM_LOAD_MULTICASTENS4_14ComposedLayoutINS4_7SwizzleILi3ELi4ELi3EEENS4_18smem_ptr_flag_bitsILi8EEENSS_INS5_IJNSA_ILi8EEESH_EEENS5_IJSH_SC_EEEEEEEvNS4_8identityENS4_18SM100_TMA_2SM_LOADES1A_vS1B_EENS_8epilogue10collective18CollectiveEpilogueINS1E_23Sm100TmaWarpSpecializedILi1ELi1ELi64ELb0ELb0EEEJNS5_IJSH_SG_SH_EEENS5_IJNSS_ISH_SC_EENSS_ISG_SC_EEEEEaSJ_aSJ_NS1E_6fusion15FusionCallbacksIS1I_NS1N_17LinearCombinationIaiaiLNS_15FloatRoundStyleE2EEES1J_S1M_JEEENS4_5SM1004TMEM4LOAD26SM100_TMEM_LOAD_32dp32b64xENS4_13SM90_TMA_LOADENS11_INS12_ILi2ELi4ELi3EEES15_NSS_INS5_IJS16_SG_EEENS5_IJSG_SC_EEEEEEENS4_39AutoVectorizingCopyWithAssumedAlignmentILi128EEENS4_14SM90_TMA_STOREES22_S24_S24_EEEvvEEEEvNT_6ParamsE)
	.align		4
        /*000c*/ 	.word	index@(__assertfail)
	.align		4
        /*0010*/ 	.word	0x00000000
	.align		4
        /*0014*/ 	.word	0xfffffffe
	.align		4
        /*0018*/ 	.word	0x00000000
	.align		4
        /*001c*/ 	.word	0xfffffffd
	.align		4
        /*0020*/ 	.word	0x00000000
	.align		4
        /*0024*/ 	.word	0xfffffffc


//--------------------- .nv.constant4             --------------------------
	.section	.nv.constant4,"a",@progbits
	.align	8
	.align		8
.nv.constant4:
        /*0000*/ 	.dword	__assertfail
	.align		8
        /*0008*/ 	.dword	__unnamed_1
	.align		8
        /*0010*/ 	.dword	__unnamed_2
	.align		8
        /*0018*/ 	.dword	_ZN39_INTERNAL_937add99_4_k_cu_4f99a4cc_99594cuda3std3__45__cpo5beginE
	.align		8
        /*0020*/ 	.dword	_ZN39_INTERNAL_937add99_4_k_cu_4f99a4cc_99594cuda3std3__45__cpo3endE
	.align		8
        /*0028*/ 	.dword	_ZN39_INTERNAL_937add99_4_k_cu_4f99a4cc_99594cuda3std3__45__cpo6cbeginE
	.align		8
        /*0030*/ 	.dword	_ZN39_INTERNAL_937add99_4_k_cu_4f99a4cc_99594cuda3std3__45__cpo4cendE
	.align		8
        /*0038*/ 	.dword	_ZN39_INTERNAL_937add99_4_k_cu_4f99a4cc_99594cuda3std3__441_GLOBAL__N__937add99_4_k_cu_4f99a4cc_99596ignoreE
	.align		8
        /*0040*/ 	.dword	_ZN39_INTERNAL_937add99_4_k_cu_4f99a4cc_99594cuda3std3__419piecewise_constructE
	.align		8
        /*0048*/ 	.dword	_ZN39_INTERNAL_937add99_4_k_cu_4f99a4cc_99594cuda3std3__48in_placeE
	.align		8
        /*0050*/ 	.dword	_ZN39_INTERNAL_937add99_4_k_cu_4f99a4cc_99594cuda3std6ranges3__45__cpo4swapE
	.align		8
        /*0058*/ 	.dword	_ZN39_INTERNAL_937add99_4_k_cu_4f99a4cc_99594cuda3std6ranges3__45__cpo9iter_moveE
	.align		8
        /*0060*/ 	.dword	_ZN39_INTERNAL_937add99_4_k_cu_4f99a4cc_99594cute7productE
	.align		8
        /*0068*/ 	.dword	_ZN39_INTERNAL_937add99_4_k_cu_4f99a4cc_99594cute1_E
	.align		8
        /*0070*/ 	.dword	$str$25
	.align		8
        /*0078*/ 	.dword	$str$26
	.align		8
        /*0080*/ 	.dword	$str$27
	.align		8
        /*0088*/ 	.dword	$str$28


//--------------------- .text._ZN7cutlass13device_kernelINS_4gemm6kernel13GemmUniversalIN4cute5tupleIJiiiiEEENS1_10collective13CollectiveMmaINS1_35MainloopSm100TmaUmmaWarpSpecializedILi5ELi2ELi4ENS5_IJNS4_1CILi2EEESB_NSA_ILi1EEEEEEEENS5_IJNSA_ILi256EEENSA_ILi64EEENSA_ILi128EEEEEEaNS5_IJlSC_lEEEaSJ_NS4_8TiledMMAINS4_8MMA_AtomIJNS4_21SM100_MMA_S8_2x1SM_SSIaaiLi256ELi64ELNS4_4UMMA5MajorE0ELSO_0ELNSN_8SaturateE0EEEEEENS4_6LayoutINS5_IJSC_SC_SC_EEENS5_IJNSA_ILi0EEESU_SU_EEEEENS5_IJNS4_10UnderscoreESX_SX_EEEEENS4_28SM100_TMA_2SM_LOAD_MULTICASTENS4_14ComposedLayoutINS4_7SwizzleILi3ELi4ELi3EEENS4_18smem_ptr_flag_bitsILi8EEENSS_INS5_IJNSA_ILi8EEESH_EEENS5_IJSH_SC_EEEEEEEvNS4_8identityENS4_18SM100_TMA_2SM_LOADES1A_vS1B_EENS_8epilogue10collective18CollectiveEpilogueINS1E_23Sm100TmaWarpSpecializedILi1ELi1ELi64ELb0ELb0EEEJNS5_IJSH_SG_SH_EEENS5_IJNSS_ISH_SC_EENSS_ISG_SC_EEEEEaSJ_aSJ_NS1E_6fusion15FusionCallbacksIS1I_NS1N_17LinearCombinationIaiaiLNS_15FloatRoundStyleE2EEES1J_S1M_JEEENS4_5SM1004TMEM4LOAD26SM100_TMEM_LOAD_32dp32b64xENS4_13SM90_TMA_LOADENS11_INS12_ILi2ELi4ELi3EEES15_NSS_INS5_IJS16_SG_EEENS5_IJSG_SC_EEEEEEENS4_39AutoVectorizingCopyWithAssumedAlignmentILi128EEENS4_14SM90_TMA_STOREES22_S24_S24_EEEvvEEEEvNT_6ParamsE --------------------------
	.section	.text._ZN7cutlass13device_kernelINS_4gemm6kernel13GemmUniversalIN4cute5tupleIJiiiiEEENS1_10collective13CollectiveMmaINS1_35MainloopSm100TmaUmmaWarpSpecializedILi5ELi2ELi4ENS5_IJNS4_1CILi2EEESB_NSA_ILi1EEEEEEEENS5_IJNSA_ILi256EEENSA_ILi64EEENSA_ILi128EEEEEEaNS5_IJlSC_lEEEaSJ_NS4_8TiledMMAINS4_8MMA_AtomIJNS4_21SM100_MMA_S8_2x1SM_SSIaaiLi256ELi64ELNS4_4UMMA5MajorE0ELSO_0ELNSN_8SaturateE0EEEEEENS4_6LayoutINS5_IJSC_SC_SC_EEENS5_IJNSA_ILi0EEESU_SU_EEEEENS5_IJNS4_10UnderscoreESX_SX_EEEEENS4_28SM100_TMA_2SM_LOAD_MULTICASTENS4_14ComposedLayoutINS4_7SwizzleILi3ELi4ELi3EEENS4_18smem_ptr_flag_bitsILi8EEENSS_INS5_IJNSA_ILi8EEESH_EEENS5_IJSH_SC_EEEEEEEvNS4_8identityENS4_18SM100_TMA_2SM_LOADES1A_vS1B_EENS_8epilogue10collective18CollectiveEpilogueINS1E_23Sm100TmaWarpSpecializedILi1ELi1ELi64ELb0ELb0EEEJNS5_IJSH_SG_SH_EEENS5_IJNSS_ISH_SC_EENSS_ISG_SC_EEEEEaSJ_aSJ_NS1E_6fusion15FusionCallbacksIS1I_NS1N_17LinearCombinationIaiaiLNS_15FloatRoundStyleE2EEES1J_S1M_JEEENS4_5SM1004TMEM4LOAD26SM100_TMEM_LOAD_32dp32b64xENS4_13SM90_TMA_LOADENS11_INS12_ILi2ELi4ELi3EEES15_NSS_INS5_IJS16_SG_EEENS5_IJSG_SC_EEEEEEENS4_39AutoVectorizingCopyWithAssumedAlignmentILi128EEENS4_14SM90_TMA_STOREES22_S24_S24_EEEvvEEEEvNT_6ParamsE,"ax",@progbits
	.align	128
.text._ZN7cutlass13device_kernelINS_4gemm6kernel13GemmUniversalIN4cute5tupleIJiiiiEEENS1_10collective13CollectiveMmaINS1_35MainloopSm100TmaUmmaWarpSpecializedILi5ELi2ELi4ENS5_IJNS4_1CILi2EEESB_NSA_ILi1EEEEEEEENS5_IJNSA_ILi256EEENSA_ILi64EEENSA_ILi128EEEEEEaNS5_IJlSC_lEEEaSJ_NS4_8TiledMMAINS4_8MMA_AtomIJNS4_21SM100_MMA_S8_2x1SM_SSIaaiLi256ELi64ELNS4_4UMMA5MajorE0ELSO_0ELNSN_8SaturateE0EEEEEENS4_6LayoutINS5_IJSC_SC_SC_EEENS5_IJNSA_ILi0EEESU_SU_EEEEENS5_IJNS4_10UnderscoreESX_SX_EEEEENS4_28SM100_TMA_2SM_LOAD_MULTICASTENS4_14ComposedLayoutINS4_7SwizzleILi3ELi4ELi3EEENS4_18smem_ptr_flag_bitsILi8EEENSS_INS5_IJNSA_ILi8EEESH_EEENS5_IJSH_SC_EEEEEEEvNS4_8identityENS4_18SM100_TMA_2SM_LOADES1A_vS1B_EENS_8epilogue10collective18CollectiveEpilogueINS1E_23Sm100TmaWarpSpecializedILi1ELi1ELi64ELb0ELb0EEEJNS5_IJSH_SG_SH_EEENS5_IJNSS_ISH_SC_EENSS_ISG_SC_EEEEEaSJ_aSJ_NS1E_6fusion15FusionCallbacksIS1I_NS1N_17LinearCombinationIaiaiLNS_15FloatRoundStyleE2EEES1J_S1M_JEEENS4_5SM1004TMEM4LOAD26SM100_TMEM_LOAD_32dp32b64xENS4_13SM90_TMA_LOADENS11_INS12_ILi2ELi4ELi3EEES15_NSS_INS5_IJS16_SG_EEENS5_IJSG_SC_EEEEEEENS4_39AutoVectorizingCopyWithAssumedAlignmentILi128EEENS4_14SM90_TMA_STOREES22_S24_S24_EEEvvEEEEvNT_6ParamsE:
        .type           _ZN7cutlass13device_kernelINS_4gemm6kernel13GemmUniversalIN4cute5tupleIJiiiiEEENS1_10collective13CollectiveMmaINS1_35MainloopSm100TmaUmmaWarpSpecializedILi5ELi2ELi4ENS5_IJNS4_1CILi2EEESB_NSA_ILi1EEEEEEEENS5_IJNSA_ILi256EEENSA_ILi64EEENSA_ILi128EEEEEEaNS5_IJlSC_lEEEaSJ_NS4_8TiledMMAINS4_8MMA_AtomIJNS4_21SM100_MMA_S8_2x1SM_SSIaaiLi256ELi64ELNS4_4UMMA5MajorE0ELSO_0ELNSN_8SaturateE0EEEEEENS4_6LayoutINS5_IJSC_SC_SC_EEENS5_IJNSA_ILi0EEESU_SU_EEEEENS5_IJNS4_10UnderscoreESX_SX_EEEEENS4_28SM100_TMA_2SM_LOAD_MULTICASTENS4_14ComposedLayoutINS4_7SwizzleILi3ELi4ELi3EEENS4_18smem_ptr_flag_bitsILi8EEENSS_INS5_IJNSA_ILi8EEESH_EEENS5_IJSH_SC_EEEEEEEvNS4_8identityENS4_18SM100_TMA_2SM_LOADES1A_vS1B_EENS_8epilogue10collective18CollectiveEpilogueINS1E_23Sm100TmaWarpSpecializedILi1ELi1ELi64ELb0ELb0EEEJNS5_IJSH_SG_SH_EEENS5_IJNSS_ISH_SC_EENSS_ISG_SC_EEEEEaSJ_aSJ_NS1E_6fusion15FusionCallbacksIS1I_NS1N_17LinearCombinationIaiaiLNS_15FloatRoundStyleE2EEES1J_S1M_JEEENS4_5SM1004TMEM4LOAD26SM100_TMEM_LOAD_32dp32b64xENS4_13SM90_TMA_LOADENS11_INS12_ILi2ELi4ELi3EEES15_NSS_INS5_IJS16_SG_EEENS5_IJSG_SC_EEEEEEENS4_39AutoVectorizingCopyWithAssumedAlignmentILi128EEENS4_14SM90_TMA_STOREES22_S24_S24_EEEvvEEEEvNT_6ParamsE,@function
        .size           _ZN7cutlass13device_kernelINS_4gemm6kernel13GemmUniversalIN4cute5tupleIJiiiiEEENS1_10collective13CollectiveMmaINS1_35MainloopSm100TmaUmmaWarpSpecializedILi5ELi2ELi4ENS5_IJNS4_1CILi2EEESB_NSA_ILi1EEEEEEEENS5_IJNSA_ILi256EEENSA_ILi64EEENSA_ILi128EEEEEEaNS5_IJlSC_lEEEaSJ_NS4_8TiledMMAINS4_8MMA_AtomIJNS4_21SM100_MMA_S8_2x1SM_SSIaaiLi256ELi64ELNS4_4UMMA5MajorE0ELSO_0ELNSN_8SaturateE0EEEEEENS4_6LayoutINS5_IJSC_SC_SC_EEENS5_IJNSA_ILi0EEESU_SU_EEEEENS5_IJNS4_10UnderscoreESX_SX_EEEEENS4_28SM100_TMA_2SM_LOAD_MULTICASTENS4_14ComposedLayoutINS4_7SwizzleILi3ELi4ELi3EEENS4_18smem_ptr_flag_bitsILi8EEENSS_INS5_IJNSA_ILi8EEESH_EEENS5_IJSH_SC_EEEEEEEvNS4_8identityENS4_18SM100_TMA_2SM_LOADES1A_vS1B_EENS_8epilogue10collective18CollectiveEpilogueINS1E_23Sm100TmaWarpSpecializedILi1ELi1ELi64ELb0ELb0EEEJNS5_IJSH_SG_SH_EEENS5_IJNSS_ISH_SC_EENSS_ISG_SC_EEEEEaSJ_aSJ_NS1E_6fusion15FusionCallbacksIS1I_NS1N_17LinearCombinationIaiaiLNS_15FloatRoundStyleE2EEES1J_S1M_JEEENS4_5SM1004TMEM4LOAD26SM100_TMEM_LOAD_32dp32b64xENS4_13SM90_TMA_LOADENS11_INS12_ILi2ELi4ELi3EEES15_NSS_INS5_IJS16_SG_EEENS5_IJSG_SC_EEEEEEENS4_39AutoVectorizingCopyWithAssumedAlignmentILi128EEENS4_14SM90_TMA_STOREES22_S24_S24_EEEvvEEEEvNT_6ParamsE,(.L_x_152 - _ZN7cutlass13device_kernelINS_4gemm6kernel13GemmUniversalIN4cute5tupleIJiiiiEEENS1_10collective13CollectiveMmaINS1_35MainloopSm100TmaUmmaWarpSpecializedILi5ELi2ELi4ENS5_IJNS4_1CILi2EEESB_NSA_ILi1EEEEEEEENS5_IJNSA_ILi256EEENSA_ILi64EEENSA_ILi128EEEEEEaNS5_IJlSC_lEEEaSJ_NS4_8TiledMMAINS4_8MMA_AtomIJNS4_21SM100_MMA_S8_2x1SM_SSIaaiLi256ELi64ELNS4_4UMMA5MajorE0ELSO_0ELNSN_8SaturateE0EEEEEENS4_6LayoutINS5_IJSC_SC_SC_EEENS5_IJNSA_ILi0EEESU_SU_EEEEENS5_IJNS4_10UnderscoreESX_SX_EEEEENS4_28SM100_TMA_2SM_LOAD_MULTICASTENS4_14ComposedLayoutINS4_7SwizzleILi3ELi4ELi3EEENS4_18smem_ptr_flag_bitsILi8EEENSS_INS5_IJNSA_ILi8EEESH_EEENS5_IJSH_SC_EEEEEEEvNS4_8identityENS4_18SM100_TMA_2SM_LOADES1A_vS1B_EENS_8epilogue10collective18CollectiveEpilogueINS1E_23Sm100TmaWarpSpecializedILi1ELi1ELi64ELb0ELb0EEEJNS5_IJSH_SG_SH_EEENS5_IJNSS_ISH_SC_EENSS_ISG_SC_EEEEEaSJ_aSJ_NS1E_6fusion15FusionCallbacksIS1I_NS1N_17LinearCombinationIaiaiLNS_15FloatRoundStyleE2EEES1J_S1M_JEEENS4_5SM1004TMEM4LOAD26SM100_TMEM_LOAD_32dp32b64xENS4_13SM90_TMA_LOADENS11_INS12_ILi2ELi4ELi3EEES15_NSS_INS5_IJS16_SG_EEENS5_IJSG_SC_EEEEEEENS4_39AutoVectorizingCopyWithAssumedAlignmentILi128EEENS4_14SM90_TMA_STOREES22_S24_S24_EEEvvEEEEvNT_6ParamsE)
        .other          _ZN7cutlass13device_kernelINS_4gemm6kernel13GemmUniversalIN4cute5tupleIJiiiiEEENS1_10collective13CollectiveMmaINS1_35MainloopSm100TmaUmmaWarpSpecializedILi5ELi2ELi4ENS5_IJNS4_1CILi2EEESB_NSA_ILi1EEEEEEEENS5_IJNSA_ILi256EEENSA_ILi64EEENSA_ILi128EEEEEEaNS5_IJlSC_lEEEaSJ_NS4_8TiledMMAINS4_8MMA_AtomIJNS4_21SM100_MMA_S8_2x1SM_SSIaaiLi256ELi64ELNS4_4UMMA5MajorE0ELSO_0ELNSN_8SaturateE0EEEEEENS4_6LayoutINS5_IJSC_SC_SC_EEENS5_IJNSA_ILi0EEESU_SU_EEEEENS5_IJNS4_10UnderscoreESX_SX_EEEEENS4_28SM100_TMA_2SM_LOAD_MULTICASTENS4_14ComposedLayoutINS4_7SwizzleILi3ELi4ELi3EEENS4_18smem_ptr_flag_bitsILi8EEENSS_INS5_IJNSA_ILi8EEESH_EEENS5_IJSH_SC_EEEEEEEvNS4_8identityENS4_18SM100_TMA_2SM_LOADES1A_vS1B_EENS_8epilogue10collective18CollectiveEpilogueINS1E_23Sm100TmaWarpSpecializedILi1ELi1ELi64ELb0ELb0EEEJNS5_IJSH_SG_SH_EEENS5_IJNSS_ISH_SC_EENSS_ISG_SC_EEEEEaSJ_aSJ_NS1E_6fusion15FusionCallbacksIS1I_NS1N_17LinearCombinationIaiaiLNS_15FloatRoundStyleE2EEES1J_S1M_JEEENS4_5SM1004TMEM4LOAD26SM100_TMEM_LOAD_32dp32b64xENS4_13SM90_TMA_LOADENS11_INS12_ILi2ELi4ELi3EEES15_NSS_INS5_IJS16_SG_EEENS5_IJSG_SC_EEEEEEENS4_39AutoVectorizingCopyWithAssumedAlignmentILi128EEENS4_14SM90_TMA_STOREES22_S24_S24_EEEvvEEEEvNT_6ParamsE,@"STO_CUDA_ENTRY STV_DEFAULT"
_ZN7cutlass13device_kernelINS_4gemm6kernel13GemmUniversalIN4cute5tupleIJiiiiEEENS1_10collective13CollectiveMmaINS1_35MainloopSm100TmaUmmaWarpSpecializedILi5ELi2ELi4ENS5_IJNS4_1CILi2EEESB_NSA_ILi1EEEEEEEENS5_IJNSA_ILi256EEENSA_ILi64EEENSA_ILi128EEEEEEaNS5_IJlSC_lEEEaSJ_NS4_8TiledMMAINS4_8MMA_AtomIJNS4_21SM100_MMA_S8_2x1SM_SSIaaiLi256ELi64ELNS4_4UMMA5MajorE0ELSO_0ELNSN_8SaturateE0EEEEEENS4_6LayoutINS5_IJSC_SC_SC_EEENS5_IJNSA_ILi0EEESU_SU_EEEEENS5_IJNS4_10UnderscoreESX_SX_EEEEENS4_28SM100_TMA_2SM_LOAD_MULTICASTENS4_14ComposedLayoutINS4_7SwizzleILi3ELi4ELi3EEENS4_18smem_ptr_flag_bitsILi8EEENSS_INS5_IJNSA_ILi8EEESH_EEENS5_IJSH_SC_EEEEEEEvNS4_8identityENS4_18SM100_TMA_2SM_LOADES1A_vS1B_EENS_8epilogue10collective18CollectiveEpilogueINS1E_23Sm100TmaWarpSpecializedILi1ELi1ELi64ELb0ELb0EEEJNS5_IJSH_SG_SH_EEENS5_IJNSS_ISH_SC_EENSS_ISG_SC_EEEEEaSJ_aSJ_NS1E_6fusion15FusionCallbacksIS1I_NS1N_17LinearCombinationIaiaiLNS_15FloatRoundStyleE2EEES1J_S1M_JEEENS4_5SM1004TMEM4LOAD26SM100_TMEM_LOAD_32dp32b64xENS4_13SM90_TMA_LOADENS11_INS12_ILi2ELi4ELi3EEES15_NSS_INS5_IJS16_SG_EEENS5_IJSG_SC_EEEEEEENS4_39AutoVectorizingCopyWithAssumedAlignmentILi128EEENS4_14SM90_TMA_STOREES22_S24_S24_EEEvvEEEEvNT_6ParamsE:
[----:B------:R-:W1:Y:S01]  /*0000*/  LDC R1, c[0x0][0x37c] ;  /* 0x0000df00ff017b82 */ /* 0x000e620000000800 */
[----:B------:R-:W2:Y:S01]  /*0010*/  S2R R142, SR_TID.X ;  /* 0x00000000008e7919 */ /* 0x000ea20000002100 */
[----:B------:R-:W3:Y:S06]  /*0020*/  LDCU.64 UR8, c[0x0][0x890] ;  /* 0x00011200ff0877ac */ /* 0x000eec0008000a00 */
[----:B------:R-:W4:Y:S01]  /*0030*/  S2UR UR55, SR_CgaCtaId ;  /* 0x00000000003779c3 */ /* 0x000f220000008800 */
[----:B------:R-:W-:Y:S02]  /*0040*/  PRMT R147, RZ, 0x7610, R147 ;  /* 0x00007610ff937816 */ /* 0x000fe40000000093 */
[----:B------:R-:W-:Y:S01]  /*0050*/  ELECT P1, URZ, PT ;  /* 0x0000000000ff782f */ /* 0x000fe20003820000 */
[----:B---3--:R-:W-:-:S04]  /*0060*/  UISETP.NE.U32.AND UP0, UPT, UR8, URZ, UPT ;  /* 0x000000ff0800728c */ /* 0x008fc8000bf05070 */
[----:B------:R-:W-:Y:S02]  /*0070*/  UISETP.NE.AND.EX UP0, UPT, UR9, URZ, UPT, UP0 ;  /* 0x000000ff0900728c */ /* 0x000fe4000bf05300 */
[----:B----4-:R-:W-:Y:S02]  /*0080*/  ULOP3.LUT UR47, UR55, 0x1, URZ, 0xc0, !UPT ;  /* 0x00000001372f7892 */ /* 0x010fe4000f8ec0ff */
[----:B------:R-:W-:Y:S01]  /*0090*/  ULOP3.LUT UR48, UR55, 0x1, URZ, 0x3c, !UPT ;  /* 0x0000000137307892 */ /* 0x000fe2000f8e3cff */
[----:B--2---:R-:W-:-:S05]  /*00a0*/  SHF.R.U32.HI R148, RZ, 0x5, R142 ;  /* 0x00000005ff947819 */ /* 0x004fca000001168e */
[----:B------:R-:W2:Y:S02]  /*00b0*/  SHFL.IDX PT, R0, R148, RZ, 0x1f ;  /* 0x00001fff94007589 */ /* 0x000ea400000e0000 */
[----:B--2---:R-:W-:Y:S01]  /*00c0*/  R2UR UR18, R0 ;  /* 0x00000000001272ca */ /* 0x004fe200000e0000 */
[----:B-1----:R-:W-:-:S14]  /*00d0*/  BRA.U UP0, `(.L_x_0) ;  /* 0x0000000100307547 */ /* 0x002fdc000b800000 */
[----:B------:R-:W1:Y:S02]  /*00e0*/  LDCU.64 UR4, c[0x0][0x888] ;  /* 0x00011100ff0477ac */ /* 0x000e640008000a00 */
[----:B-1----:R-:W-:-:S04]  /*00f0*/  UISETP.NE.U32.AND UP0, UPT, UR4, URZ, UPT ;  /* 0x000000ff0400728c */ /* 0x002fc8000bf05070 */
[----:B------:R-:W-:-:S09]  /*0100*/  UISETP.NE.AND.EX UP0, UPT, UR5, URZ, UPT, UP0 ;  /* 0x000000ff0500728c */ /* 0x000fd2000bf05300 */
[----:B------:R-:W-:Y:S05]  /*0110*/  BRA.U !UP0, `(.L_x_1) ;  /* 0x0000000108147547 */ /* 0x000fea000b800000 */
[----:B------:R-:W1:Y:S01]  /*0120*/  LDC.64 R72, c[0x0][0x888] ;  /* 0x00022200ff487b82 */ /* 0x000e620000000a00 */
[----:B------:R-:W1:Y:S02]  /*0130*/  LDCU.64 UR4, c[0x0][0x358] ;  /* 0x00006b00ff0477ac */ /* 0x000e640008000a00 */
[----:B-1----:R1:W5:Y:S01]  /*0140*/  LDG.E R72, desc[UR4][R72.64] ;  /* 0x0000000448487981 */ /* 0x002362000c1e1900 */
[----:B------:R-:W-:Y:S01]  /*0150*/  HFMA2 R147, -RZ, RZ, 0, 5.9604644775390625e-08 ;  /* 0x00000001ff937431 */ /* 0x000fe200000001ff */
[----:B------:R-:W-:Y:S05]  /*0160*/  BRA `(.L_x_0) ;  /* 0x00000000000c7947 */ /* 0x000fea0003800000 */
.L_x_1:
[----:B------:R-:W1:Y:S01]  /*0170*/  LDCU UR4, c[0x0][0x880] ;  /* 0x00011000ff0477ac */ /* 0x000e620008000800 */
[----:B------:R-:W-:Y:S01]  /*0180*/  HFMA2 R147, -RZ, RZ, 0, 5.9604644775390625e-08 ;  /* 0x00000001ff937431 */ /* 0x000fe200000001ff */
[----:B-1----:R-:W-:-:S07]  /*0190*/  MOV R72, UR4 ;  /* 0x0000000400487c02 */ /* 0x002fce0008000f00 */
.L_x_0:
[----:B------:R-:W2:Y:S02]  /*01a0*/  LDCU.64 UR4, c[0x0][0x8b0] ;  /* 0x00011600ff0477ac */ /* 0x000ea40008000a00 */
[----:B--2---:R-:W-:-:S04]  /*01b0*/  UISETP.NE.U32.AND UP0, UPT, UR4, URZ, UPT ;  /* 0x000000ff0400728c */ /* 0x004fc8000bf05070 */
[----:B------:R-:W-:-:S09]  /*01c0*/  UISETP.NE.AND.EX UP0, UPT, UR5, URZ, UPT, UP0 ;  /* 0x000000ff0500728c */ /* 0x000fd2000bf05300 */
[----:B------:R-:W-:Y:S05]  /*01d0*/  BRA.U UP0, `(.L_x_2) ;  /* 0x0000000100287547 */ /* 0x000fea000b800000 */
[----:B------:R-:W2:Y:S02]  /*01e0*/  LDCU.64 UR4, c[0x0][0x8a8] ;  /* 0x00011500ff0477ac */ /* 0x000ea40008000a00 */
[----:B--2---:R-:W-:-:S04]  /*01f0*/  UISETP.NE.U32.AND UP0, UPT, UR4, URZ, UPT ;  /* 0x000000ff0400728c */ /* 0x004fc8000bf05070 */
[----:B------:R-:W-:-:S09]  /*0200*/  UISETP.NE.AND.EX UP0, UPT, UR5, URZ, UPT, UP0 ;  /* 0x000000ff0500728c */ /* 0x000fd2000bf05300 */
[----:B------:R-:W-:Y:S05]  /*0210*/  BRA.U !UP0, `(.L_x_3) ;  /* 0x0000000108107547 */ /* 0x000fea000b800000 */
[----:B------:R-:W2:Y:S01]  /*0220*/  LDC.64 R70, c[0x0][0x8a8] ;  /* 0x00022a00ff467b82 */ /* 0x000ea20000000a00 */
[----:B------:R-:W2:Y:S02]  /*0230*/  LDCU.64 UR4, c[0x0][0x358] ;  /* 0x00006b00ff0477ac */ /* 0x000ea40008000a00 */
[----:B--2---:R2:W5:Y:S01]  /*0240*/  LDG.E R70, desc[UR4][R70.64] ;  /* 0x0000000446467981 */ /* 0x004562000c1e1900 */
[----:B------:R-:W-:Y:S05]  /*0250*/  BRA `(.L_x_2) ;  /* 0x0000000000087947 */ /* 0x000fea0003800000 */
.L_x_3:
[----:B------:R-:W2:Y:S02]  /*0260*/  LDCU UR4, c[0x0][0x8a0] ;  /* 0x00011400ff0477ac */ /* 0x000ea40008000800 */
[----:B--2---:R-:W-:Y:S02]  /*0270*/  MOV R70, UR4 ;  /* 0x0000000400467c02 */ /* 0x004fe40008000f00 */
.L_x_2:
[----:B------:R-:W-:Y:S01]  /*0280*/  IMAD.U32 R0, RZ, RZ, UR18 ;  /* 0x00000012ff007e24 */ /* 0x000fe2000f8e00ff */
[----:B------:R-:W-:Y:S04]  /*0290*/  BSSY.RECONVERGENT B0, `(.L_x_4) ;  /* 0x000000c000007945 */ /* 0x000fe80003800200 */
[C---:B------:R-:W-:Y:S02]  /*02a0*/  ISETP.NE.OR P2, PT, R0.reuse, 0x1, !P1 ;  /* 0x000000010000780c */ /* 0x040fe40004f45670 */
[----:B------:R-:W-:-:S11]  /*02b0*/  ISETP.NE.OR P0, PT, R0, 0x3, !P1 ;  /* 0x000000030000780c */ /* 0x000fd60004f05670 */
[----:B------:R-:W-:Y:S05]  /*02c0*/  @P2 BRA `(.L_x_5) ;  /* 0x0000000000202947 */ /* 0x000fea0003800000 */
[----:B------:R-:W3:Y:S02]  /*02d0*/  LDCU.64 UR4, c[0x0][0x348] ;  /* 0x00006900ff0477ac */ /* 0x000ee40008000a00 */
[----:B---3--:R-:W-:Y:S02]  /*02e0*/  UIADD3 UR6, UP1, UPT, UR4, 0x80, URZ ;  /* 0x0000008004067890 */ /* 0x008fe4000ff3e0ff */
[----:B------:R-:W-:Y:S02]  /*02f0*/  UIADD3 UR4, UP0, UPT, UR4, 0x180, URZ ;  /* 0x0000018004047890 */ /* 0x000fe4000ff1e0ff */
[----:B------:R-:W-:Y:S02]  /*0300*/  UIADD3.X UR7, UPT, UPT, URZ, UR5, URZ, UP1, !UPT ;  /* 0x00000005ff077290 */ /* 0x000fe40008ffe4ff */
[----:B------:R-:W-:-:S07]  /*0310*/  UIADD3.X UR5, UPT, UPT, URZ, UR5, URZ, UP0, !UPT ;  /* 0x00000005ff057290 */ /* 0x000fce00087fe4ff */
[----:B------:R3:W-:Y:S02]  /*0320*/  UTMACCTL.PF [UR6] ;  /* 0x00000000060079b9 */ /* 0x0007e40008040000 */
[----:B------:R3:W-:Y:S02]  /*0330*/  UTMACCTL.PF [UR4] ;  /* 0x00000000040079b9 */ /* 0x0007e40008040000 */
[----:B---3--:R-:W-:Y:S01]  /*0340*/  NOP ;  /* 0x0000000000007918 */ /* 0x008fe20000000000 */
.L_x_5:
[----:B------:R-:W-:Y:S05]  /*0350*/  BSYNC.RECONVERGENT B0 ;  /* 0x0000000000007941 */ /* 0x000fea0003800200 */
.L_x_4:
[----:B------:R-:W-:Y:S04]  /*0360*/  BSSY.RECONVERGENT B0, `(.L_x_6) ;  /* 0x000000a000007945 */ /* 0x000fe80003800200 */
        /* <DEDUP_REMOVED lines=9> */
.L_x_7:
[----:B------:R-:W-:Y:S05]  /*0400*/  BSYNC.RECONVERGENT B0 ;  /* 0x0000000000007941 */ /* 0x000fea0003800200 */
.L_x_6:
[----:B------:R-:W3:Y:S01]  /*0410*/  LDCU.64 UR4, c[0x0][0x888] ;  /* 0x00011100ff0477ac */ /* 0x000ee20008000a00 */
[----:B------:R-:W-:Y:S02]  /*0420*/  UISETP.EQ.U32.AND UP1, UPT, UR8, URZ, UPT ;  /* 0x000000ff0800728c */ /* 0x000fe4000bf22070 */
[----:B------:R-:W-:Y:S02]  /*0430*/  UPLOP3.LUT UP3, UPT, UPT, UPT, UPT, 0x80, 0x8 ;  /* 0x000000000008789c */ /* 0x000fe40003f6f070 */
[----:B---3--:R-:W-:-:S04]  /*0440*/  UISETP.NE.U32.AND UP0, UPT, UR4, URZ, UPT ;  /* 0x000000ff0400728c */ /* 0x008fc8000bf05070 */
[----:B------:R-:W-:-:S04]  /*0450*/  UISETP.NE.AND.EX UP0, UPT, UR5, URZ, UPT, UP0 ;  /* 0x000000ff0500728c */ /* 0x000fc8000bf05300 */
[----:B------:R-:W-:-:S04]  /*0460*/  UISETP.EQ.OR.EX UP2, UPT, UR9, URZ, !UP0, UP1 ;  /* 0x000000ff0900728c */ /* 0x000fc8000c742710 */
[----:B------:R-:W-:-:S05]  /*0470*/  UP2UR UR61, UPR, URZ, 0x4 ;  /* 0x00000004ff3d7883 */ /* 0x000fca0008000000 */
[----:B------:R-:W-:Y:S07]  /*0480*/  BRA.U !UP2, `(.L_x_8) ;  /* 0x000000010a207547 */ /* 0x000fee000b800000 */
[----:B-----5:R-:W-:Y:S01]  /*0490*/  R2UR UR5, R72 ;  /* 0x00000000480572ca */ /* 0x020fe200000e0000 */
[----:B------:R-:W-:Y:S02]  /*04a0*/  UISETP.NE.U32.AND UP1, UPT, UR8, URZ, UPT ;  /* 0x000000ff0800728c */ /* 0x000fe4000bf25070 */
[----:B------:R-:W-:Y:S02]  /*04b0*/  USEL UR4, URZ, 0xffffffff, UP0 ;  /* 0xffffffffff047887 */ /* 0x000fe40008000000 */
[----:B------:R-:W-:-:S08]  /*04c0*/  UISETP.NE.AND.EX UP1, UPT, UR9, URZ, UPT, UP1 ;  /* 0x000000ff0900728c */ /* 0x000fd0000bf25310 */
[----:B------:R-:W-:-:S04]  /*04d0*/  UISETP.NE.AND UP0, UPT, UR5, URZ, UPT ;  /* 0x000000ff0500728c */ /* 0x000fc8000bf05270 */
[----:B------:R-:W-:-:S04]  /*04e0*/  @!UP1 USEL UR4, URZ, 0xffffffff, UP0 ;  /* 0xffffffffff049887 */ /* 0x000fc80008000000 */
[----:B------:R-:W-:-:S04]  /*04f0*/  ULOP3.LUT UR4, UR4, 0x1, URZ, 0xc0, !UPT ;  /* 0x0000000104047892 */ /* 0x000fc8000f8ec0ff */
[----:B------:R-:W-:-:S11]  /*0500*/  UISETP.NE.U32.AND UP3, UPT, UR4, 0x1, UPT ;  /* 0x000000010400788c */ /* 0x000fd6000bf65070 */
.L_x_8:
[----:B------:R-:W3:Y:S01]  /*0510*/  SHFL.IDX PT, R0, R148, RZ, 0x1f ;  /* 0x00001fff94007589 */ /* 0x000ee200000e0000 */
[----:B------:R-:W-:-:S04]  /*0520*/  UISETP.NE.AND UP0, UPT, UR18, 0x2, UPT ;  /* 0x000000021200788c */ /* 0x000fc8000bf05270 */
[----:B------:R-:W-:Y:S02]  /*0530*/  UISETP.EQ.AND UP1, UPT, UR47, URZ, !UP0 ;  /* 0x000000ff2f00728c */ /* 0x000fe4000c722270 */
[----:B------:R-:W-:-:S04]  /*0540*/  USEL UR34, URZ, 0x1, UP0 ;  /* 0x00000001ff227887 */ /* 0x000fc80008000000 */
[----:B------:R-:W-:Y:S02]  /*0550*/  PLOP3.LUT P3, PT, P1, PT, UP1, 0x80, 0x8 ;  /* 0x000000000008781c */ /* 0x000fe40000f6f018 */
[----:B---3--:R-:W-:-:S13]  /*0560*/  ISETP.NE.AND P0, PT, R0, RZ, PT ;  /* 0x000000ff0000720c */ /* 0x008fda0003f05270 */
[----:B------:R-:W-:Y:S05]  /*0570*/  @P0 BRA `(.L_x_9) ;  /* 0x00000000005c0947 */ /* 0x000fea0003800000 */
[----:B------:R-:W-:Y:S01]  /*0580*/  UMOV UR4, 0x400 ;  /* 0x0000040000047882 */ /* 0x000fe20000000000 */
[----:B------:R-:W-:Y:S01]  /*0590*/  UMOV UR8, 0x1 ;  /* 0x0000000100087882 */ /* 0x000fe20000000000 */
[----:B------:R-:W-:Y:S01]  /*05a0*/  UMOV UR6, 0x2 ;  /* 0x0000000200067882 */ /* 0x000fe20000000000 */
[----:B------:R-:W-:Y:S02]  /*05b0*/  ULEA UR4, UR55, UR4, 0x18 ;  /* 0x0000000437047291 */ /* 0x000fe4000f8ec0ff */
[----:B------:R-:W-:-:S04]  /*05c0*/  UIADD3 UR8, UPT, UPT, -UR8, 0x100000, URZ ;  /* 0x0010000008087890 */ /* 0x000fc8000fffe1ff */
[----:B------:R-:W-:Y:S02]  /*05d0*/  USHF.L.U32 UR9, UR8, 0xb, URZ ;  /* 0x0000000b08097899 */ /* 0x000fe400080006ff */
[----:B------:R-:W-:Y:S02]  /*05e0*/  USHF.L.U32 UR8, UR8, 0x1, URZ ;  /* 0x0000000108087899 */ /* 0x000fe400080006ff */
[----:B------:R-:W-:-:S04]  /*05f0*/  UIADD3 UR6, UPT, UPT, -UR6, 0x100000, URZ ;  /* 0x0010000006067890 */ /* 0x000fc8000fffe1ff */
[----:B------:R-:W-:Y:S02]  /*0600*/  USHF.L.U32 UR7, UR6, 0xb, URZ ;  /* 0x0000000b06077899 */ /* 0x000fe400080006ff */
[----:B------:R-:W-:Y:S01]  /*0610*/  USHF.L.U32 UR6, UR6, 0x1, URZ ;  /* 0x0000000106067899 */ /* 0x000fe200080006ff */
[----:B------:R-:W-:Y:S01]  /*0620*/  ELECT P0, URZ, PT ;  /* 0x0000000000ff782f */ /* 0x000fe20003800000 */
[----:B------:R-:W3:Y:S02]  /*0630*/  FENCE.VIEW.ASYNC.S ;  /* 0x00000000000073c6 */ /* 0x000ee40000000000 */
[----:B---3--:R3:W4:Y:S08]  /*0640*/  SYNCS.EXCH.64 URZ, [UR4], UR8 ;  /* 0x0000000804ff75b2 */ /* 0x0087300008000100 */
[----:B------:R3:W1:Y:S01]  /*0650*/  SYNCS.EXCH.64 URZ, [UR4+0x28], UR6 ;  /* 0x0000280604ff75b2 */ /* 0x0006620008000100 */
        /* <DEDUP_REMOVED lines=8> */
[----:B------:R-:W-:Y:S01]  /*06e0*/  NOP ;  /* 0x0000000000007918 */ /* 0x000fe20000000000 */
.L_x_9:
[----:B------:R-:W2:Y:S01]  /*06f0*/  SHFL.IDX PT, R0, R148, RZ, 0x1f ;  /* 0x00001fff94007589 */ /* 0x000ea200000e0000 */
[----:B------:R-:W-:Y:S01]  /*0700*/  NOP ;  /* 0x0000000000007918 */ /* 0x000fe20000000000 */
[----:B--2---:R-:W-:-:S13]  /*0710*/  ISETP.NE.AND P0, PT, R0, 0x1, PT ;  /* 0x000000010000780c */ /* 0x004fda0003f05270 */
[----:B------:R-:W-:Y:S05]  /*0720*/  @P0 BRA `(.L_x_10) ;  /* 0x00000000003c0947 */ /* 0x000fea0003800000 */
[----:B---3--:R-:W-:Y:S01]  /*0730*/  UMOV UR4, 0x400 ;  /* 0x0000040000047882 */ /* 0x008fe20000000000 */
        /* <DEDUP_REMOVED lines=10> */
[----:B------:R-:W2:Y:S02]  /*07e0*/  FENCE.VIEW.ASYNC.S ;  /* 0x00000000000073c6 */ /* 0x000ea40000000000 */
[----:B--2---:R2:W3:Y:S08]  /*07f0*/  SYNCS.EXCH.64 URZ, [UR4+0x50], UR8 ;  /* 0x0000500804ff75b2 */ /* 0x0044f00008000100 */
[----:B------:R2:W1:Y:S01]  /*0800*/  SYNCS.EXCH.64 URZ, [UR4+0x58], UR6 ;  /* 0x0000580604ff75b2 */ /* 0x0004620008000100 */
[----:B------:R-:W-:Y:S01]  /*0810*/  NOP ;  /* 0x0000000000007918 */ /* 0x000fe20000000000 */
.L_x_10:
[----:B------:R-:W4:Y:S01]  /*0820*/  SHFL.IDX PT, R0, R148, RZ, 0x1f ;  /* 0x00001fff94007589 */ /* 0x000f2200000e0000 */
[----:B------:R-:W-:Y:S01]  /*0830*/  NOP ;  /* 0x0000000000007918 */ /* 0x000fe20000000000 */
[----:B----4-:R-:W-:-:S13]  /*0840*/  ISETP.NE.AND P0, PT, R0, 0x3, PT ;  /* 0x000000030000780c */ /* 0x010fda0003f05270 */
[----:B------:R-:W-:Y:S05]  /*0850*/  @P0 BRA `(.L_x_11) ;  /* 0x00000000002c0947 */ /* 0x000fea0003800000 */
[----:B--23--:R-:W-:Y:S01]  /*0860*/  UMOV UR6, 0x400 ;  /* 0x0000040000067882 */ /* 0x00cfe20000000000 */
[----:B------:R-:W-:Y:S01]  /*0870*/  UMOV UR4, 0x20 ;  /* 0x0000002000047882 */ /* 0x000fe20000000000 */
[----:B------:R-:W-:Y:S02]  /*0880*/  ULEA UR6, UR55, UR6, 0x18 ;  /* 0x0000000637067291 */ /* 0x000fe4000f8ec0ff */
[----:B------:R-:W-:-:S04]  /*0890*/  UIADD3 UR4, UPT, UPT, -UR4, 0x100000, URZ ;  /* 0x0010000004047890 */ /* 0x000fc8000fffe1ff */
[----:B------:R-:W-:Y:S02]  /*08a0*/  USHF.L.U32 UR5, UR4, 0xb, URZ ;  /* 0x0000000b04057899 */ /* 0x000fe400080006ff */
[----:B------:R-:W-:Y:S01]  /*08b0*/  USHF.L.U32 UR4, UR4, 0x1, URZ ;  /* 0x0000000104047899 */ /* 0x000fe200080006ff */
[----:B------:R-:W-:Y:S01]  /*08c0*/  ELECT P0, URZ, PT ;  /* 0x0000000000ff782f */ /* 0x000fe20003800000 */
[----:B------:R-:W2:Y:S10]  /*08d0*/  FENCE.VIEW.ASYNC.S ;  /* 0x00000000000073c6 */ /* 0x000eb40000000000 */
[----:B--2---:R4:W2:Y:S01]  /*08e0*/  SYNCS.EXCH.64 URZ, [UR6+0x60], UR4 ;  /* 0x0000600406ff75b2 */ /* 0x0048a20008000100 */
[----:B------:R4:W3:Y:S02]  /*08f0*/  SYNCS.EXCH.64 URZ, [UR6+0x68], UR4 ;  /* 0x0000680406ff75b2 */ /* 0x0008e40008000100 */
[----:B----4-:R-:W-:Y:S01]  /*0900*/  NOP ;  /* 0x0000000000007918 */ /* 0x010fe20000000000 */
.L_x_11:
[----:B------:R-:W4:Y:S01]  /*0910*/  SHFL.IDX PT, R0, R148, RZ, 0x1f ;  /* 0x00001fff94007589 */ /* 0x000f2200000e0000 */
[----:B------:R-:W-:Y:S01]  /*0920*/  NOP ;  /* 0x0000000000007918 */ /* 0x000fe20000000000 */
[----:B----4-:R-:W-:-:S13]  /*0930*/  ISETP.NE.AND P0, PT, R0, 0x4, PT ;  /* 0x000000040000780c */ /* 0x010fda0003f05270 */
[----:B------:R-:W-:Y:S05]  /*0940*/  @P0 BRA `(.L_x_12) ;  /* 0x0000000000480947 */ /* 0x000fea0003800000 */
[----:B--23--:R-:W-:Y:S01]  /*0950*/  UMOV UR4, 0x3a0 ;  /* 0x000003a000047882 */ /* 0x00cfe20000000000 */
[----:B------:R-:W-:Y:S01]  /*0960*/  UMOV UR6, 0x400 ;  /* 0x0000040000067882 */ /* 0x000fe20000000000 */
[----:B------:R-:W-:Y:S01]  /*0970*/  USEL UR4, UR4, 0x320, UP3 ;  /* 0x0000032004047887 */ /* 0x000fe20009800000 */
        /* <DEDUP_REMOVED lines=10> */
[----:B--2---:R4:W2:Y:S08]  /*0a20*/  SYNCS.EXCH.64 URZ, [UR6+0x70], UR8 ;  /* 0x0000700806ff75b2 */ /* 0x0048b00008000100 */
[----:B------:R4:W3:Y:S01]  /*0a30*/  SYNCS.EXCH.64 URZ, [UR6+0x80], UR4 ;  /* 0x0000800406ff75b2 */ /* 0x0008e20008000100 */
[----:B------:R4:W1:Y:S01]  /*0a40*/  SYNCS.EXCH.64 URZ, [UR6+0x78], UR8 ;  /* 0x0000780806ff75b2 */ /* 0x0008620008000100 */
[----:B------:R4:W1:Y:S02]  /*0a50*/  SYNCS.EXCH.64 URZ, [UR6+0x88], UR4 ;  /* 0x0000880406ff75b2 */ /* 0x0008640008000100 */
[----:B----4-:R-:W-:Y:S01]  /*0a60*/  NOP ;  /* 0x0000000000007918 */ /* 0x010fe20000000000 */
.L_x_12:
[----:B------:R-:W4:Y:S01]  /*0a70*/  SHFL.IDX PT, R0, R148, RZ, 0x1f ;  /* 0x00001fff94007589 */ /* 0x000f2200000e0000 */
[----:B------:R-:W-:Y:S01]  /*0a80*/  NOP ;  /* 0x0000000000007918 */ /* 0x000fe20000000000 */
[----:B----4-:R-:W-:-:S13]  /*0a90*/  ISETP.NE.AND P0, PT, R0, 0x5, PT ;  /* 0x000000050000780c */ /* 0x010fda0003f05270 */
[----:B------:R-:W-:Y:S05]  /*0aa0*/  @P0 BRA `(.L_x_13) ;  /* 0x0000000000540947 */ /* 0x000fea0003800000 */
[----:B--23--:R-:W-:Y:S01]  /*0ab0*/  UMOV UR4, 0x400 ;  /* 0x0000040000047882 */ /* 0x00cfe20000000000 */
        /* <DEDUP_REMOVED lines=14> */
[----:B------:R4:W1:Y:S01]  /*0ba0*/  SYNCS.EXCH.64 URZ, [UR4+0xb8], UR8 ;  /* 0x0000b80804ff75b2 */ /* 0x0008620008000100 */
[----:B------:R4:W1:Y:S01]  /*0bb0*/  SYNCS.EXCH.64 URZ, [UR4+0xa0], UR6 ;  /* 0x0000a00604ff75b2 */ /* 0x0008620008000100 */
[----:B------:R4:W1:Y:S01]  /*0bc0*/  SYNCS.EXCH.64 URZ, [UR4+0xc0], UR8 ;  /* 0x0000c00804ff75b2 */ /* 0x0008620008000100 */
[----:B------:R4:W1:Y:S01]  /*0bd0*/  SYNCS.EXCH.64 URZ, [UR4+0xa8], UR6 ;  /* 0x0000a80604ff75b2 */ /* 0x0008620008000100 */
[----:B------:R4:W1:Y:S02]  /*0be0*/  SYNCS.EXCH.64 URZ, [UR4+0xc8], UR8 ;  /* 0x0000c80804ff75b2 */ /* 0x0008640008000100 */
[----:B----4-:R-:W-:Y:S01]  /*0bf0*/  NOP ;  /* 0x0000000000007918 */ /* 0x010fe20000000000 */
.L_x_13:
[----:B------:R-:W4:Y:S01]  /*0c00*/  SHFL.IDX PT, R0, R148, RZ, 0x1f ;  /* 0x00001fff94007589 */ /* 0x000f2200000e0000 */
[----:B------:R-:W-:Y:S01]  /*0c10*/  ISETP.NE.OR P1, PT, RZ, UR18, !P1 ;  /* 0x00000012ff007c0c */ /* 0x000fe2000cf25670 */
        /* <DEDUP_REMOVED lines=12> */
[----:B------:R4:W3:Y:S01]  /*0ce0*/  SYNCS.EXCH.64 URZ, [UR4+0xe0], UR6 ;  /* 0x0000e00604ff75b2 */ /* 0x0008e20008000100 */
[----:B------:R4:W1:Y:S01]  /*0cf0*/  SYNCS.EXCH.64 URZ, [UR4+0xd8], UR6 ;  /* 0x0000d80604ff75b2 */ /* 0x0008620008000100 */
[----:B------:R4:W1:Y:S02]  /*0d00*/  SYNCS.EXCH.64 URZ, [UR4+0xe8], UR6 ;  /* 0x0000e80604ff75b2 */ /* 0x0008640008000100 */
[----:B----4-:R-:W-:Y:S01]  /*0d10*/  NOP ;  /* 0x0000000000007918 */ /* 0x010fe20000000000 */
.L_x_14:
[----:B------:R-:W-:Y:S01]  /*0d20*/  VOTEU.ALL UP0, P1 ;  /* 0x0000000000ff7886 */ /* 0x000fe20000800000 */
[----:B--23--:R-:W-:Y:S01]  /*0d30*/  UMOV UR4, 0x20 ;  /* 0x0000002000047882 */ /* 0x00cfe20000000000 */
[----:B------:R-:W2:Y:S01]  /*0d40*/  LDCU UR7, c[0x0][0x36c] ;  /* 0x00006d80ff0777ac */ /* 0x000ea20008000800 */
[----:B------:R-:W-:Y:S01]  /*0d50*/  NOP ;  /* 0x0000000000007918 */ /* 0x000fe20000000000 */
[----:B------:R-:W-:Y:S01]  /*0d60*/  LOP3.LUT R0, R142, 0x1f, RZ, 0xc0, !PT ;  /* 0x0000001f8e007812 */ /* 0x000fe200078ec0ff */
[----:B------:R-:W-:Y:S01]  /*0d70*/  @!UP0 UMOV UR6, 0x400 ;  /* 0x0000040000068882 */ /* 0x000fe20000000000 */
[----:B------:R-:W-:-:S04]  /*0d80*/  @!UP0 UIADD3 UR4, UPT, UPT, -UR4, 0x100000, URZ ;  /* 0x0010000004048890 */ /* 0x000fc8000fffe1ff */
[----:B------:R-:W-:Y:S02]  /*0d90*/  @!UP0 USHF.L.U32 UR5, UR4, 0xb, URZ ;  /* 0x0000000b04058899 */ /* 0x000fe400080006ff */
[----:B------:R-:W-:Y:S02]  /*0da0*/  @!UP0 USHF.L.U32 UR4, UR4, 0x1, URZ ;  /* 0x0000000104048899 */ /* 0x000fe400080006ff */
[----:B------:R-:W-:Y:S01]  /*0db0*/  @!UP0 ULEA UR6, UR55, UR6, 0x18 ;  /* 0x0000000637068291 */ /* 0x000fe2000f8ec0ff */
[----:B------:R-:W-:Y:S01]  /*0dc0*/  VOTEU.ALL UP0, P1 ;  /* 0x0000000000ff7886 */ /* 0x000fe20000800000 */
[----:B------:R-:W-:Y:S02]  /*0dd0*/  UISETP.NE.AND UP4, UPT, UR18, URZ, UPT ;  /* 0x000000ff1200728c */ /* 0x000fe4000bf85270 */
[----:B--2---:R-:W-:Y:S01]  /*0de0*/  UISETP.EQ.U32.AND UP5, UPT, UR7, 0x1, UPT ;  /* 0x000000010700788c */ /* 0x004fe2000bfa2070 */
[----:B------:R-:W2:Y:S07]  /*0df0*/  FENCE.VIEW.ASYNC.S ;  /* 0x00000000000073c6 */ /* 0x000eae0000000000 */
[----:B--2---:R2:W3:Y:S01]  /*0e00*/  @!UP0 SYNCS.EXCH.64 URZ, [UR6+0xf0], UR4 ;  /* 0x0000f00406ff85b2 */ /* 0x0044e20008000100 */
[----:B------:R-:W-:Y:S05]  /*0e10*/  BRA.U !UP5, `(.L_x_15) ;  /* 0x000000010d087547 */ /* 0x000fea000b800000 */
[----:B-1-3--:R-:W-:Y:S01]  /*0e20*/  UCGABAR_ARV ;  /* 0x00000000000079c7 */ /* 0x00afe20008000000 */
[----:B------:R-:W-:Y:S05]  /*0e30*/  BRA `(.L_x_16) ;  /* 0x0000000000047947 */ /* 0x000fea0003800000 */
.L_x_15:
[----:B-1-3--:R-:W-:Y:S01]  /*0e40*/  NOP ;  /* 0x0000000000007918 */ /* 0x00afe20000000000 */
.L_x_16:
[----:B------:R-:W1:Y:S01]  /*0e50*/  S2UR UR28, SR_CTAID.X ;  /* 0x00000000001c79c3 */ /* 0x000e620000002500 */
[----:B------:R-:W-:-:S05]  /*0e60*/  CS2R.32 R3, SR_CgaSize ;  /* 0x0000000000037805 */ /* 0x000fca0000008a00 */
[----:B------:R-:W-:-:S05]  /*0e70*/  IMAD R3, R3, -0xa0, RZ ;  /* 0xffffff6003037824 */ /* 0x000fca00078e02ff */
[----:B--2---:R-:W-:-:S14]  /*0e80*/  R2UR UR5, R3 ;  /* 0x00000000030572ca */ /* 0x004fdc00000e0000 */
[----:B------:R-:W2:Y:S01]  /*0e90*/  LDCU UR5, c[0x0][UR5+0x2b0] ;  /* 0x00005600050577ac */ /* 0x000ea20008000800 */
[----:B------:R-:W-:-:S05]  /*0ea0*/  CS2R.32 R3, SR_CgaSize ;  /* 0x0000000000037805 */ /* 0x000fca0000008a00 */
[----:B------:R-:W-:-:S05]  /*0eb0*/  IMAD R3, R3, -0xa0, RZ ;  /* 0xffffff6003037824 */ /* 0x000fca00078e02ff */
[----:B------:R-:W-:-:S14]  /*0ec0*/  R2UR UR4, R3 ;  /* 0x00000000030472ca */ /* 0x000fdc00000e0000 */
[----:B------:R-:W3:Y:S01]  /*0ed0*/  LDCU UR4, c[0x0][UR4+0x2b4] ;  /* 0x00005680040477ac */ /* 0x000ee20008000800 */
[----:B------:R-:W4:Y:S01]  /*0ee0*/  S2UR UR7, SR_CTAID.Y ;  /* 0x00000000000779c3 */ /* 0x000f220000002600 */
[----:B------:R-:W3:Y:S01]  /*0ef0*/  LDCU UR19, c[0x0][0xb24] ;  /* 0x00016480ff1377ac */ /* 0x000ee20008000800 */
[----:B------:R-:W-:-:S05]  /*0f00*/  CS2R.32 R3, SR_CgaSize ;  /* 0x0000000000037805 */ /* 0x000fca0000008a00 */
[----:B------:R-:W-:-:S05]  /*0f10*/  IMAD R3, R3, -0xa0, RZ ;  /* 0xffffff6003037824 */ /* 0x000fca00078e02ff */
[----:B------:R-:W-:-:S14]  /*0f20*/  R2UR UR60, R3 ;  /* 0x00000000033c72ca */ /* 0x000fdc00000e0000 */
[----:B------:R-:W3:Y:S01]  /*0f30*/  LDCU UR60, c[0x0][UR60+0x2a0] ;  /* 0x000054003c3c77ac */ /* 0x000ee20008000800 */
[----:B------:R-:W1:Y:S01]  /*0f40*/  S2UR UR36, SR_CTAID.Z ;  /* 0x00000000002479c3 */ /* 0x000e620000002700 */
[----:B------:R-:W-:-:S05]  /*0f50*/  CS2R.32 R3, SR_CgaSize ;  /* 0x0000000000037805 */ /* 0x000fca0000008a00 */
[----:B------:R-:W-:-:S05]  /*0f60*/  IMAD R3, R3, -0xa0, RZ ;  /* 0xffffff6003037824 */ /* 0x000fca00078e02ff */
[----:B------:R-:W-:-:S14]  /*0f70*/  R2UR UR57, R3 ;  /* 0x00000000033972ca */ /* 0x000fdc00000e0000 */
[----:B------:R-:W3:Y:S01]  /*0f80*/  LDCU UR57, c[0x0][UR57+0x2a4] ;  /* 0x00005480393977ac */ /* 0x000ee20008000800 */
[----:B------:R-:W-:Y:S02]  /*0f90*/  UISETP.GT.U32.AND UP0, UPT, UR47, 0xffff, UPT ;  /* 0x0000ffff2f00788c */ /* 0x000fe4000bf04070 */
[----:B------:R-:W-:Y:S01]  /*0fa0*/  USHF.L.U32 UR24, UR55, 0xc, URZ ;  /* 0x0000000c37187899 */ /* 0x000fe200080006ff */
[----:B-1----:R-:W-:Y:S01]  /*0fb0*/  I2FP.F32.U32 R3, UR28 ;  /* 0x0000001c00037c45 */ /* 0x002fe20008201000 */
[----:B------:R-:W-:Y:S01]  /*0fc0*/  UMOV UR29, 0x5 ;  /* 0x00000005001d7882 */ /* 0x000fe20000000000 */
[----:B------:R-:W1:Y:S03]  /*0fd0*/  LDCU UR40, c[0x0][0xb24] ;  /* 0x00016480ff2877ac */ /* 0x000e660008000800 */
[----:B--2---:R-:W-:Y:S01]  /*0fe0*/  FMUL R3, R3, UR5 ;  /* 0x0000000503037c20 */ /* 0x004fe20008400000 */
[----:B------:R-:W-:Y:S01]  /*0ff0*/  USEL UR5, UR47, 0xffff, !UP0 ;  /* 0x0000ffff2f057887 */ /* 0x000fe2000c000000 */
[----:B----4-:R-:W-:Y:S01]  /*1000*/  I2FP.F32.U32 R2, UR7 ;  /* 0x0000000700027c45 */ /* 0x010fe20008201000 */
[----:B------:R-:W2:Y:S03]  /*1010*/  LDCU UR27, c[0x0][0xb30] ;  /* 0x00016600ff1b77ac */ /* 0x000ea60008000800 */
[----:B------:R-:W4:Y:S01]  /*1020*/  F2I.U32.TRUNC.NTZ R3, R3 ;  /* 0x0000000300037305 */ /* 0x000f22000020f000 */
[----:B---3--:R-:W-:Y:S01]  /*1030*/  FMUL R2, R2, UR4 ;  /* 0x0000000402027c20 */ /* 0x008fe20008400000 */
[----:B------:R-:W-:-:S02]  /*1040*/  ULOP3.LUT UR25, UR5, 0xffff, URZ, 0xc0, !UPT ;  /* 0x0000ffff05197892 */ /* 0x000fc4000f8ec0ff */
[----:B------:R-:W-:Y:S01]  /*1050*/  UISETP.GE.AND UP2, UPT, UR19, 0x1, UPT ;  /* 0x000000011300788c */ /* 0x000fe2000bf46270 */
[----:B------:R-:W-:-:S03]  /*1060*/  UMOV UR46, UR7 ;  /* 0x00000007002e7c82 */ /* 0x000fc60008000000 */
[----:B------:R-:W3:Y:S01]  /*1070*/  F2I.U32.TRUNC.NTZ R2, R2 ;  /* 0x0000000200027305 */ /* 0x000ee2000020f000 */
[----:B------:R-:W-:Y:S01]  /*1080*/  UMOV UR45, UR28 ;  /* 0x0000001c002d7c82 */ /* 0x000fe20008000000 */
[----:B----4-:R-:W-:Y:S02]  /*1090*/  R2UR UR4, R3 ;  /* 0x00000000030472ca */ /* 0x010fe400000e0000 */
[----:B------:R-:W-:Y:S02]  /*10a0*/  PRMT R3, RZ, 0x7610, R3 ;  /* 0x00007610ff037816 */ /* 0x000fe40000000003 */
[----:B---3--:R-:W-:Y:S02]  /*10b0*/  R2UR UR6, R2 ;  /* 0x00000000020672ca */ /* 0x008fe400000e0000 */
[----:B------:R-:W-:-:S07]  /*10c0*/  PRMT R2, RZ, 0x7610, R2 ;  /* 0x00007610ff027816 */ /* 0x000fce0000000002 */
[----:B------:R-:W-:-:S04]  /*10d0*/  UIADD3 UR5, UPT, UPT, -UR4, URZ, URZ ;  /* 0x000000ff04057290 */ /* 0x000fc8000fffe1ff */
[----:B------:R-:W-:Y:S02]  /*10e0*/  UIMAD UR60, UR60, UR5, UR28 ;  /* 0x000000053c3c72a4 */ /* 0x000fe4000f8e021c */
[----:B------:R-:W-:-:S04]  /*10f0*/  UIADD3 UR4, UPT, UPT, -UR6, URZ, URZ ;  /* 0x000000ff06047290 */ /* 0x000fc8000fffe1ff */
[----:B------:R-:W-:Y:S01]  /*1100*/  UIMAD UR57, UR57, UR4, UR7 ;  /* 0x00000004393972a4 */ /* 0x000fe2000f8e0207 */
[----:B-12---:R-:W-:Y:S11]  /*1110*/  BRA.U UP4, `(.L_x_17) ;  /* 0x00000001043c7547 */ /* 0x006ff6000b800000 */
[----:B------:R-:W-:Y:S02]  /*1120*/  UISETP.GT.U32.AND UP0, UPT, UR60, 0x1, UPT ;  /* 0x000000013c00788c */ /* 0x000fe4000bf04070 */
[----:B------:R-:W-:Y:S02]  /*1130*/  ULOP3.LUT UR4, UR60, 0xfffffffe, URZ, 0xc0, !UPT ;  /* 0xfffffffe3c047892 */ /* 0x000fe4000f8ec0ff */
[----:B------:R-:W-:Y:S02]  /*1140*/  UISETP.NE.AND UP1, UPT, UR57, URZ, UP0 ;  /* 0x000000ff3900728c */ /* 0x000fe40008725270 */
[----:B------:R-:W-:Y:S02]  /*1150*/  UISETP.NE.AND UP0, UPT, UR57, 0x1, UP0 ;  /* 0x000000013900788c */ /* 0x000fe40008705270 */
[----:B------:R-:W-:Y:S02]  /*1160*/  USEL UR7, URZ, 0x1, UP1 ;  /* 0x00000001ff077887 */ /* 0x000fe40008800000 */
[----:B------:R-:W-:-:S02]  /*1170*/  USEL UR6, URZ, 0x4, UP0 ;  /* 0x00000004ff067887 */ /* 0x000fc40008000000 */
[----:B------:R-:W-:Y:S02]  /*1180*/  USEL UR5, URZ, 0x2, UP1 ;  /* 0x00000002ff057887 */ /* 0x000fe40008800000 */
[----:B------:R-:W-:Y:S02]  /*1190*/  ULEA UR4, UR57, UR4, 0x1 ;  /* 0x0000000439047291 */ /* 0x000fe4000f8e08ff */
[----:B------:R-:W-:Y:S02]  /*11a0*/  USEL UR8, URZ, 0x8, UP0 ;  /* 0x00000008ff087887 */ /* 0x000fe40008000000 */
[----:B------:R-:W-:-:S03]  /*11b0*/  UIADD3 UR5, UPT, UPT, UR5, UR6, UR7 ;  /* 0x0000000605057290 */ /* 0x000fc6000fffe007 */
[----:B------:R-:W-:Y:S01]  /*11c0*/  UMOV UR6, 0x3 ;  /* 0x0000000300067882 */ /* 0x000fe20000000000 */
[----:B------:R-:W-:Y:S02]  /*11d0*/  UIADD3 UR5, UPT, UPT, UR5, UR8, URZ ;  /* 0x0000000805057290 */ /* 0x000fe4000fffe0ff */
[----:B------:R-:W-:-:S04]  /*11e0*/  USHF.L.U32 UR4, UR6, UR4, URZ ;  /* 0x0000000406047299 */ /* 0x000fc800080006ff */
[----:B------:R-:W-:Y:S02]  /*11f0*/  MOV R3, UR5 ;  /* 0x0000000500037c02 */ /* 0x000fe40008000f00 */
[----:B------:R-:W-:Y:S02]  /*1200*/  MOV R2, UR4 ;  /* 0x0000000400027c02 */ /* 0x000fe40008000f00 */
.L_x_17:
[----:B------:R-:W-:Y:S05]  /*1210*/  BRA.U !UP2, `(.L_x_18) ;  /* 0x000000010ad47547 */ /* 0x000fea000b800000 */
[----:B------:R-:W1:Y:S01]  /*1220*/  LDCU.128 UR20, c[0x0][0xb10] ;  /* 0x00016200ff1477ac */ /* 0x000e620008000c00 */
[----:B------:R-:W2:Y:S01]  /*1230*/  LDCU UR6, c[0x0][0x370] ;  /* 0x00006e00ff0677ac */ /* 0x000ea20008000800 */
[----:B------:R-:W3:Y:S01]  /*1240*/  LDCU UR5, c[0x0][0x374] ;  /* 0x00006e80ff0577ac */ /* 0x000ee20008000800 */
[----:B------:R-:W4:Y:S01]  /*1250*/  LDCU UR26, c[0x0][0xb0c] ;  /* 0x00016180ff1a77ac */ /* 0x000f220008000800 */
[----:B------:R-:W4:Y:S01]  /*1260*/  LDCU UR4, c[0x0][0xb20] ;  /* 0x00016400ff0477ac */ /* 0x000f220008000800 */
[----:B------:R-:W4:Y:S01]  /*1270*/  LDCU.64 UR8, c[0x0][0xb28] ;  /* 0x00016500ff0877ac */ /* 0x000f220008000a00 */
[----:B-1----:R-:W-:Y:S02]  /*1280*/  UISETP.NE.AND UP0, UPT, UR22, 0x1, UPT ;  /* 0x000000011600788c */ /* 0x002fe4000bf05270 */
[----:B---3--:R-:W-:Y:S02]  /*1290*/  UIMAD.WIDE.U32 UR10, UR5, UR23, URZ ;  /* 0x00000017050a72a5 */ /* 0x008fe4000f8e00ff */
[----:B--2---:R-:W-:-:S02]  /*12a0*/  UIMAD.WIDE.U32 UR12, UR6, UR20, URZ ;  /* 0x00000014060c72a5 */ /* 0x004fc4000f8e00ff */
[----:B----4-:R-:W-:Y:S02]  /*12b0*/  UISETP.NE.AND UP1, UPT, UR26, 0x1, UPT ;  /* 0x000000011a00788c */ /* 0x010fe4000bf25270 */
[----:B------:R-:W-:Y:S01]  /*12c0*/  UISETP.NE.AND UP2, UPT, UR19, 0x1, UPT ;  /* 0x000000011300788c */ /* 0x000fe2000bf45270 */
[----:B------:R-:W-:Y:S02]  /*12d0*/  UMOV UR10, UR11 ;  /* 0x0000000b000a7c82 */ /* 0x000fe40008000000 */
[----:B------:R-:W-:Y:S01]  /*12e0*/  UMOV UR12, UR13 ;  /* 0x0000000d000c7c82 */ /* 0x000fe20008000000 */
[----:B------:R-:W-:Y:S02]  /*12f0*/  @UP0 USHF.R.U32.HI UR5, URZ, UR4, UR10 ;  /* 0x00000004ff050299 */ /* 0x000fe4000801160a */
[----:B------:R-:W-:Y:S02]  /*1300*/  UIMAD.WIDE.U32 UR16, UR46, UR23, URZ ;  /* 0x000000172e1072a5 */ /* 0x000fe4000f8e00ff */
[----:B------:R-:W-:-:S02]  /*1310*/  UIMAD.WIDE.U32 UR10, UR5, UR8, URZ ;  /* 0x00000008050a72a5 */ /* 0x000fc4000f8e00ff */
[----:B------:R-:W-:Y:S02]  /*1320*/  @UP1 USHF.R.U32.HI UR6, URZ, UR21, UR12 ;  /* 0x00000015ff061299 */ /* 0x000fe4000801160c */
[----:B------:R-:W-:Y:S02]  /*1330*/  UIMAD.WIDE.U32 UR14, UR28, UR20, URZ ;  /* 0x000000141c0e72a5 */ /* 0x000fe4000f8e00ff */
[----:B------:R-:W-:Y:S01]  /*1340*/  UIMAD.WIDE.U32 UR12, UR6, UR8, URZ ;  /* 0x00000008060c72a5 */ /* 0x000fe2000f8e00ff */
[----:B------:R-:W-:Y:S01]  /*1350*/  UMOV UR16, UR17 ;  /* 0x0000001100107c82 */ /* 0x000fe20008000000 */
[----:B------:R-:W-:Y:S01]  /*1360*/  UMOV UR10, UR11 ;  /* 0x0000000b000a7c82 */ /* 0x000fe20008000000 */
[----:B------:R-:W-:Y:S02]  /*1370*/  USHF.R.U32.HI UR16, URZ, UR4, UR16 ;  /* 0x00000004ff107299 */ /* 0x000fe40008011610 */
[----:B------:R-:W-:Y:S02]  /*1380*/  @UP2 USHF.R.U32.HI UR5, URZ, UR9, UR10 ;  /* 0x00000009ff052299 */ /* 0x000fe4000801160a */
[----:B------:R-:W-:Y:S01]  /*1390*/  UMOV UR7, UR13 ;  /* 0x0000000d00077c82 */ /* 0x000fe20008000000 */
[----:B------:R-:W-:Y:S01]  /*13a0*/  UMOV UR14, UR15 ;  /* 0x0000000f000e7c82 */ /* 0x000fe20008000000 */
[----:B------:R-:W-:-:S02]  /*13b0*/  @UP2 USHF.R.U32.HI UR6, URZ, UR9, UR7 ;  /* 0x00000009ff062299 */ /* 0x000fc40008011607 */
[----:B------:R-:W-:Y:S02]  /*13c0*/  USHF.R.U32.HI UR14, URZ, UR21, UR14 ;  /* 0x00000015ff0e7299 */ /* 0x000fe4000801160e */
[----:B------:R-:W-:Y:S02]  /*13d0*/  USEL UR4, UR46, UR16, !UP0 ;  /* 0x000000102e047287 */ /* 0x000fe4000c000000 */
[----:B------:R-:W-:Y:S02]  /*13e0*/  UIMAD UR7, UR5, UR19, URZ ;  /* 0x00000013050772a4 */ /* 0x000fe4000f8e02ff */
[----:B------:R-:W-:Y:S02]  /*13f0*/  USEL UR5, UR28, UR14, !UP1 ;  /* 0x0000000e1c057287 */ /* 0x000fe4000c800000 */
[----:B------:R-:W-:Y:S02]  /*1400*/  UIMAD UR12, UR6, UR19, URZ ;  /* 0x00000013060c72a4 */ /* 0x000fe4000f8e02ff */
[----:B------:R-:W-:-:S02]  /*1410*/  UISETP.GE.AND UP0, UPT, UR4, UR7, UPT ;  /* 0x000000070400728c */ /* 0x000fc4000bf06270 */
[----:B------:R-:W-:Y:S02]  /*1420*/  UIMAD.WIDE.U32 UR10, UR4, UR8, URZ ;  /* 0x00000008040a72a5 */ /* 0x000fe4000f8e00ff */
[----:B------:R-:W-:Y:S02]  /*1430*/  UISETP.GE.OR UP0, UPT, UR5, UR12, UP0 ;  /* 0x0000000c0500728c */ /* 0x000fe40008706670 */
[----:B------:R-:W-:Y:S02]  /*1440*/  UIMAD.WIDE.U32 UR12, UR5, UR8, URZ ;  /* 0x00000008050c72a5 */ /* 0x000fe4000f8e00ff */
[----:B------:R-:W-:Y:S01]  /*1450*/  UIADD3 UR10, UPT, UPT, -UR4, URZ, URZ ;  /* 0x000000ff040a7290 */ /* 0x000fe2000fffe1ff */
[----:B------:R-:W-:Y:S01]  /*1460*/  UMOV UR8, UR11 ;  /* 0x0000000b00087c82 */ /* 0x000fe20008000000 */
[----:B------:R-:W-:Y:S02]  /*1470*/  UIADD3 UR45, UPT, UPT, -UR5, URZ, URZ ;  /* 0x000000ff052d7290 */ /* 0x000fe4000fffe1ff */
[----:B------:R-:W-:-:S03]  /*1480*/  USHF.R.U32.HI UR8, URZ, UR9, UR8 ;  /* 0x00000009ff087299 */ /* 0x000fc60008011608 */
[----:B------:R-:W-:Y:S01]  /*1490*/  @!UP0 UMOV UR7, UR13 ;  /* 0x0000000d00078c82 */ /* 0x000fe20008000000 */
[----:B------:R-:W-:Y:S02]  /*14a0*/  UIMAD UR46, UR22, UR10, UR46 ;  /* 0x0000000a162e72a4 */ /* 0x000fe4000f8e022e */
[----:B------:R-:W-:Y:S02]  /*14b0*/  USEL UR8, UR4, UR8, !UP2 ;  /* 0x0000000804087287 */ /* 0x000fe4000d000000 */
[----:B------:R-:W-:Y:S02]  /*14c0*/  @!UP0 USHF.R.U32.HI UR7, URZ, UR9, UR7 ;  /* 0x00000009ff078299 */ /* 0x000fe40008011607 */
[----:B------:R-:W-:Y:S02]  /*14d0*/  UIADD3 UR9, UPT, UPT, -UR8, URZ, URZ ;  /* 0x000000ff08097290 */ /* 0x000fe4000fffe1ff */
[----:B------:R-:W-:Y:S02]  /*14e0*/  @!UP0 USEL UR7, UR5, UR7, !UP2 ;  /* 0x0000000705078287 */ /* 0x000fe4000d000000 */
[----:B------:R-:W-:-:S02]  /*14f0*/  UIMAD UR9, UR19, UR9, UR4 ;  /* 0x00000009130972a4 */ /* 0x000fc4000f8e0204 */
[----:B------:R-:W-:Y:S02]  /*1500*/  @!UP0 UIADD3 UR8, UPT, UPT, UR8, -UR7, URZ ;  /* 0x8000000708088290 */ /* 0x000fe4000fffe0ff */
[----:B------:R-:W-:Y:S02]  /*1510*/  @!UP0 UIMAD UR6, UR9, UR6, UR7 ;  /* 0x00000006090682a4 */ /* 0x000fe4000f8e0207 */
[----:B------:R-:W-:Y:S02]  /*1520*/  @!UP0 UIMAD UR4, UR8, UR19, UR5 ;  /* 0x00000013080482a4 */ /* 0x000fe4000f8e0205 */
[----:B------:R-:W-:Y:S02]  /*1530*/  UIMAD UR45, UR26, UR45, UR28 ;  /* 0x0000002d1a2d72a4 */ /* 0x000fe4000f8e021c */
[----:B------:R-:W-:Y:S01]  /*1540*/  UIMAD UR46, UR4, UR22, UR46 ;  /* 0x00000016042e72a4 */ /* 0x000fe2000f8e022e */
[----:B------:R-:W-:Y:S02]  /*1550*/  @!UP0 UMOV UR5, UR6 ;  /* 0x0000000600058c82 */ /* 0x000fe40008000000 */
[----:B------:R-:W-:-:S12]  /*1560*/  UIMAD UR45, UR5, UR26, UR45 ;  /* 0x0000001a052d72a4 */ /* 0x000fd8000f8e022d */
.L_x_18:
[----:B------:R-:W-:Y:S02]  /*1570*/  UISETP.NE.AND UP1, UPT, UR27, 0x1, UPT ;  /* 0x000000011b00788c */ /* 0x000fe4000bf25270 */
[----:B------:R-:W-:Y:S02]  /*1580*/  UISETP.NE.AND UP0, UPT, UR18, 0x2, UPT ;  /* 0x000000021200788c */ /* 0x000fe4000bf05270 */
[----:B------:R-:W-:Y:S02]  /*1590*/  ULOP3.LUT UR24, UR24, 0x2000, URZ, 0xc0, !UPT ;  /* 0x0000200018187892 */ /* 0x000fe4000f8ec0ff */
[----:B------:R-:W-:-:S03]  /*15a0*/  USHF.L.U32 UR21, UR29, UR25, URZ ;  /* 0x000000191d157299 */ /* 0x000fc600080006ff */
[----:B------:R-:W-:Y:S09]  /*15b0*/  BRA.U UP1, `(.L_x_19) ;  /* 0x0000000101447547 */ /* 0x000ff2000b800000 */
[----:B------:R-:W1:Y:S01]  /*15c0*/  LDCU.128 UR8, c[0x0][0xb10] ;  /* 0x00016200ff0877ac */ /* 0x000e620008000c00 */
[----:B------:R-:W2:Y:S01]  /*15d0*/  LDCU UR12, c[0x0][0xb0c] ;  /* 0x00016180ff0c77ac */ /* 0x000ea20008000800 */
[----:B------:R-:W3:Y:S01]  /*15e0*/  LDCU UR13, c[0x0][0xb20] ;  /* 0x00016400ff0d77ac */ /* 0x000ee20008000800 */
[----:B-1----:R-:W-:Y:S02]  /*15f0*/  UIMAD.WIDE.U32 UR6, UR45, UR8, URZ ;  /* 0x000000082d0672a5 */ /* 0x002fe4000f8e00ff */
[----:B------:R-:W-:Y:S02]  /*1600*/  UIMAD.WIDE.U32 UR4, UR46, UR11, URZ ;  /* 0x0000000b2e0472a5 */ /* 0x000fe4000f8e00ff */
[----:B--2---:R-:W-:Y:S02]  /*1610*/  UISETP.NE.AND UP2, UPT, UR12, 0x1, UPT ;  /* 0x000000010c00788c */ /* 0x004fe4000bf45270 */
[----:B------:R-:W-:Y:S01]  /*1620*/  UISETP.NE.AND UP1, UPT, UR10, 0x1, UPT ;  /* 0x000000010a00788c */ /* 0x000fe2000bf25270 */
[----:B------:R-:W-:-:S02]  /*1630*/  UMOV UR6, UR7 ;  /* 0x0000000700067c82 */ /* 0x000fc40008000000 */
[----:B------:R-:W-:Y:S01]  /*1640*/  UMOV UR4, UR5 ;  /* 0x0000000500047c82 */ /* 0x000fe20008000000 */
[----:B------:R-:W-:Y:S02]  /*1650*/  USHF.R.U32.HI UR6, URZ, UR9, UR6 ;  /* 0x00000009ff067299 */ /* 0x000fe40008011606 */
[----:B---3--:R-:W-:Y:S02]  /*1660*/  USHF.R.U32.HI UR4, URZ, UR13, UR4 ;  /* 0x0000000dff047299 */ /* 0x008fe40008011604 */
[----:B------:R-:W-:Y:S02]  /*1670*/  USEL UR5, UR45, UR6, !UP2 ;  /* 0x000000062d057287 */ /* 0x000fe4000d000000 */
[----:B------:R-:W-:-:S04]  /*1680*/  USEL UR4, UR46, UR4, !UP1 ;  /* 0x000000042e047287 */ /* 0x000fc8000c800000 */
[----:B------:R-:W-:Y:S02]  /*1690*/  UIADD3 UR6, UPT, UPT, -UR4, UR5, URZ ;  /* 0x0000000504067290 */ /* 0x000fe4000fffe1ff */
[----:B------:R-:W-:Y:S02]  /*16a0*/  UIADD3 UR4, UPT, UPT, UR4, -UR5, URZ ;  /* 0x8000000504047290 */ /* 0x000fe4000fffe0ff */
[----:B------:R-:W-:Y:S02]  /*16b0*/  UIMAD UR46, UR6, UR10, UR46 ;  /* 0x0000000a062e72a4 */ /* 0x000fe4000f8e022e */
[----:B------:R-:W-:-:S12]  /*16c0*/  UIMAD UR45, UR4, UR12, UR45 ;  /* 0x0000000c042d72a4 */ /* 0x000fd8000f8e022d */
.L_x_19:
[----:B------:R-:W-:Y:S05]  /*16d0*/  BRA.U !UP5, `(.L_x_20) ;  /* 0x000000010d0c7547 */ /* 0x000fea000b800000 */
[----:B------:R-:W-:Y:S01]  /*16e0*/  UCGABAR_WAIT ;  /* 0x0000000000007dc7 */ /* 0x000fe20008000000 */
[----:B------:R-:W-:Y:S01]  /*16f0*/  CCTL.IVALL ;  /* 0x00000000ff00798f */ /* 0x000fe20002000000 */
[----:B------:R-:W-:Y:S05]  /*1700*/  BRA `(.L_x_21) ;  /* 0x0000000000047947 */ /* 0x000fea0003800000 */
.L_x_20:
[----:B------:R-:W-:Y:S06]  /*1710*/  BAR.SYNC.DEFER_BLOCKING 0x0 ;  /* 0x0000000000007b1d */ /* 0x000fec0000010000 */
.L_x_21:
[----:B------:R-:W-:Y:S05]  /*1720*/  BRA.U UP0, `(.L_x_22) ;  /* 0x00000015000c7547 */ /* 0x000fea000b800000 */
[----:B------:R-:W1:Y:S01]  /*1730*/  LDCU UR6, c[0x0][0x38c] ;  /* 0x00007180ff0677ac */ /* 0x000e620008000800 */
[----:B------:R-:W-:Y:S01]  /*1740*/  PLOP3.LUT P1, PT, PT, PT, UP3, 0x80, 0x8 ;  /* 0x000000000008781c */ /* 0x000fe20003f2f038 */
[----:B------:R-:W-:Y:S01]  /*1750*/  IMAD.MOV.U32 R12, RZ, RZ, 0x1 ;  /* 0x00000001ff0c7424 */ /* 0x000fe200078e00ff */
[----:B------:R-:W-:Y:S01]  /*1760*/  ISETP.NE.AND P2, PT, R0, RZ, P3 ;  /* 0x000000ff0000720c */ /* 0x000fe20001f45270 */
[----:B------:R-:W-:Y:S01]  /*1770*/  USHF.L.U32 UR7, UR28, 0x7, URZ ;  /* 0x000000071c077899 */ /* 0x000fe200080006ff */
[----:B------:R-:W-:Y:S01]  /*1780*/  PLOP3.LUT P1, PT, P1, PT, PT, 0x8, 0x80 ;  /* 0x000000000080781c */ /* 0x000fe20000f2e170 */
[----:B------:R-:W-:Y:S01]  /*1790*/  USHF.L.U32 UR48, UR28, 0x5, URZ ;  /* 0x000000051c307899 */ /* 0x000fe200080006ff */
[----:B------:R-:W-:Y:S01]  /*17a0*/  CS2R R10, SRZ ;  /* 0x00000000000a7805 */ /* 0x000fe2000001ff00 */
[----:B------:R-:W-:Y:S01]  /*17b0*/  UISETP.NE.AND UP1, UPT, UR18, URZ, UPT ;  /* 0x000000ff1200728c */ /* 0x000fe2000bf25270 */
[----:B------:R-:W-:Y:S01]  /*17c0*/  IMAD.MOV.U32 R9, RZ, RZ, RZ ;  /* 0x000000ffff097224 */ /* 0x000fe200078e00ff */
[----:B------:R-:W2:Y:S01]  /*17d0*/  LDCU UR39, c[0x0][0x370] ;  /* 0x00006e00ff2777ac */ /* 0x000ea20008000800 */
[----:B------:R-:W-:Y:S01]  /*17e0*/  IMAD.MOV.U32 R8, RZ, RZ, 0x1 ;  /* 0x00000001ff087424 */ /* 0x000fe200078e00ff */
[----:B------:R-:W3:Y:S01]  /*17f0*/  LDCU.64 UR26, c[0x0][0x348] ;  /* 0x00006900ff1a77ac */ /* 0x000ee20008000a00 */
[----:B-1----:R-:W-:-:S02]  /*1800*/  UIADD3 UR5, UPT, UPT, UR6, 0x7f, URZ ;  /* 0x0000007f06057890 */ /* 0x002fc4000fffe0ff */
[----:B------:R-:W-:Y:S02]  /*1810*/  UIADD3 UR49, UPT, UPT, UR6, 0xfe, URZ ;  /* 0x000000fe06317890 */ /* 0x000fe4000fffe0ff */
[----:B------:R-:W-:Y:S01]  /*1820*/  USHF.R.S32.HI UR4, URZ, 0x1f, UR5 ;  /* 0x0000001fff047899 */ /* 0x000fe20008011405 */
[----:B------:R-:W1:Y:S03]  /*1830*/  LDCU UR38, c[0x0][0x374] ;  /* 0x00006e80ff2677ac */ /* 0x000e660008000800 */
[----:B------:R-:W-:Y:S02]  /*1840*/  ULEA.HI UR4, UR4, UR5, URZ, 0x7 ;  /* 0x0000000504047291 */ /* 0x000fe4000f8f38ff */
[----:B------:R-:W-:Y:S02]  /*1850*/  UIADD3 UR5, UPT, UPT, UR6, -0x1, URZ ;  /* 0xffffffff06057890 */ /* 0x000fe4000fffe0ff */
[----:B------:R-:W-:-:S02]  /*1860*/  USHF.R.S32.HI UR42, URZ, 0x7, UR4 ;  /* 0x00000007ff2a7899 */ /* 0x000fc40008011404 */
[----:B------:R-:W-:Y:S02]  /*1870*/  UISETP.GE.U32.AND UP2, UPT, UR5, -0xff, UPT ;  /* 0xffffff010500788c */ /* 0x000fe4000bf46070 */
[----:B------:R-:W-:Y:S02]  /*1880*/  UISETP.LT.U32.AND UP0, UPT, UR42, 0x5, UPT ;  /* 0x000000052a00788c */ /* 0x000fe4000bf01070 */
[----:B------:R-:W-:Y:S02]  /*1890*/  ULOP3.LUT UR5, UR7, 0x80, URZ, 0xc0, !UPT ;  /* 0x0000008007057892 */ /* 0x000fe4000f8ec0ff */
[----:B------:R-:W-:Y:S02]  /*18a0*/  USEL UR41, UR42, 0x5, UP0 ;  /* 0x000000052a297887 */ /* 0x000fe40008000000 */
[----:B------:R-:W-:Y:S02]  /*18b0*/  ULEA.HI UR44, UR24, UR5, URZ, 0x19 ;  /* 0x00000005182c7291 */ /* 0x000fe4000f8fc8ff */
[----:B------:R-:W-:-:S02]  /*18c0*/  UIADD3 UR4, UPT, UPT, UR41, -0x1, URZ ;  /* 0xffffffff29047890 */ /* 0x000fc4000fffe0ff */
[----:B------:R-:W-:Y:S02]  /*18d0*/  @UP2 UIADD3 UR4, UPT, UPT, UR41, URZ, URZ ;  /* 0x000000ff29042290 */ /* 0x000fe4000fffe0ff */
[----:B------:R-:W-:Y:S02]  /*18e0*/  ULOP3.LUT UR48, UR48, 0x20, URZ, 0xc0, !UPT ;  /* 0x0000002030307892 */ /* 0x000fe4000f8ec0ff */
[----:B------:R-:W-:Y:S02]  /*18f0*/  USEL UR25, UR34, 0x2, UP1 ;  /* 0x0000000222197887 */ /* 0x000fe40008800000 */
[----:B------:R-:W-:Y:S02]  /*1900*/  UIADD3 UR47, UPT, UPT, UR42, -UR41, URZ ;  /* 0x800000292a2f7290 */ /* 0x000fe4000fffe0ff */
[----:B------:R-:W-:Y:S02]  /*1910*/  UIADD3 UR28, UPT, UPT, UR4, 0x1, URZ ;  /* 0x00000001041c7890 */ /* 0x000fe4000fffe0ff */
[----:B------:R-:W-:Y:S01]  /*1920*/  UIADD3 UR43, UPT, UPT, -UR4, URZ, URZ ;  /* 0x000000ff042b7290 */ /* 0x000fe2000fffe1ff */
[----:B-123--:R-:W-:-:S11]  /*1930*/  UMOV UR5, URZ ;  /* 0x000000ff00057c82 */ /* 0x00efd60008000000 */
.L_x_42:
[----:B------:R-:W-:Y:S01]  /*1940*/  UISETP.NE.AND UP0, UPT, UR55, URZ, UPT ;  /* 0x000000ff3700728c */ /* 0x000fe2000bf05270 */
[----:B------:R-:W1:Y:S08]  /*1950*/  S2UR UR55, SR_CgaCtaId ;  /* 0x00000000003779c3 */ /* 0x000e700000008800 */
[----:B------:R-:W-:Y:S05]  /*1960*/  BRA.U UP0, `(.L_x_23) ;  /* 0x0000000100347547 */ /* 0x000fea000b800000 */
[----:B------:R-:W2:Y:S01]  /*1970*/  S2R R0, SR_CgaCtaId ;  /* 0x0000000000007919 */ /* 0x000ea20000008800 */
[----:B------:R-:W-:-:S04]  /*1980*/  MOV R2, 0x400 ;  /* 0x0000040000027802 */ /* 0x000fc80000000f00 */
[----:B--2---:R-:W-:Y:S02]  /*1990*/  LEA R0, R0, R2, 0x18 ;  /* 0x0000000200007211 */ /* 0x004fe400078ec0ff */
[----:B------:R-:W-:-:S03]  /*19a0*/  SHF.L.U32 R2, R8, 0x1f, RZ ;  /* 0x0000001f08027819 */ /* 0x000fc600000006ff */
[----:B------:R-:W-:-:S04]  /*19b0*/  IMAD R0, R9, 0x8, R0 ;  /* 0x0000000809007824 */ /* 0x000fc800078e0200 */
[----:B------:R-:W2:Y:S02]  /*19c0*/  SYNCS.PHASECHK.TRANS64.TRYWAIT P0, [R0+URZ+0xe0], R2 ;  /* 0x0000e002000075a7 */ /* 0x000ea400080011ff */
[----:B--2---:R-:W-:Y:S05]  /*19d0*/  @!P0 BRA `(.L_x_24) ;  /* 0x0000005c00748947 */ /* 0x004fea0003800000 */
.L_x_114:
[----:B------:R-:W-:Y:S01]  /*19e0*/  VIADD R9, R9, 0x1 ;  /* 0x0000000109097836 */ /* 0x000fe20000000000 */
[----:B------:R2:W-:Y:S04]  /*19f0*/  SYNCS.ARRIVE.TRANS64.A1T0 RZ, [R0+URZ+0xd0], RZ ;  /* 0x0000d0ff00ff79a7 */ /* 0x0005e800081000ff */
[----:B------:R-:W-:-:S04]  /*1a00*/  ISETP.NE.AND P0, PT, R9, 0x2, PT ;  /* 0x000000020900780c */ /* 0x000fc80003f05270 */
[----:B------:R-:W-:Y:S02]  /*1a10*/  SEL R9, R9, RZ, P0 ;  /* 0x000000ff09097207 */ /* 0x000fe40000000000 */
[----:B--2---:R-:W-:-:S04]  /*1a20*/  SEL R0, RZ, 0x1, P0 ;  /* 0x00000001ff007807 */ /* 0x004fc80000000000 */
[----:B------:R-:W-:-:S07]  /*1a30*/  LOP3.LUT R8, R8, R0, RZ, 0x3c, !PT ;  /* 0x0000000008087212 */ /* 0x000fce00078e3cff */
.L_x_23:
[----:B------:R-:W-:Y:S01]  /*1a40*/  UMOV UR6, 0x400 ;  /* 0x0000040000067882 */ /* 0x000fe20000000000 */
[----:B------:R-:W-:Y:S01]  /*1a50*/  SHF.L.U32 R0, R12, 0x1f, RZ ;  /* 0x0000001f0c007819 */ /* 0x000fe200000006ff */
[----:B-1----:R-:W-:Y:S02]  /*1a60*/  ULEA UR6, UR55, UR6, 0x18 ;  /* 0x0000000637067291 */ /* 0x002fe4000f8ec0ff */
[----:B------:R-:W-:Y:S02]  /*1a70*/  UISETP.GE.U32.AND UP0, UPT, UR49, 0xff, UPT ;  /* 0x000000ff3100788c */ /* 0x000fe4000bf06070 */
[----:B------:R-:W-:Y:S02]  /*1a80*/  ULEA UR4, UR5, UR6, 0x3 ;  /* 0x0000000605047291 */ /* 0x000fe4000f8e18ff */
[----:B------:R-:W-:Y:S01]  /*1a90*/  ULEA UR11, UR46, UR48, 0x6 ;  /* 0x000000302e0b7291 */ /* 0x000fe2000f8e30ff */
[----:B------:R-:W-:-:S06]  /*1aa0*/  UMOV UR7, URZ ;  /* 0x000000ff00077c82 */ /* 0x000fcc0008000000 */
[----:B------:R1:W2:Y:S01]  /*1ab0*/  SYNCS.PHASECHK.TRANS64.TRYWAIT P0, [UR4+0x28], R0 ;  /* 0x00002800ff0075a7 */ /* 0x0002a20008001104 */
[----:B------:R-:W-:-:S04]  /*1ac0*/  ULEA.HI UR4, UR45, UR45, URZ, 0x1 ;  /* 0x0000002d2d047291 */ /* 0x000fc8000f8f08ff */
[----:B------:R-:W-:-:S04]  /*1ad0*/  USHF.L.U32 UR4, UR4, 0x7, URZ ;  /* 0x0000000704047899 */ /* 0x000fc800080006ff */
[----:B------:R-:W-:-:S04]  /*1ae0*/  ULOP3.LUT UR35, UR4, 0xffffff00, URZ, 0xc0, !UPT ;  /* 0xffffff0004237892 */ /* 0x000fc8000f8ec0ff */
[----:B------:R-:W-:Y:S01]  /*1af0*/  UIADD3 UR35, UPT, UPT, UR44, UR35, URZ ;  /* 0x000000232c237290 */ /* 0x000fe2000fffe0ff */
[----:B------:R-:W-:Y:S11]  /*1b00*/  BRA.U !UP0, `(.L_x_25) ;  /* 0x0000000108c47547 */ /* 0x000ff6000b800000 */
[----:B------:R-:W-:Y:S01]  /*1b10*/  UMOV UR13, UR43 ;  /* 0x0000002b000d7c82 */ /* 0x000fe20008000000 */
[----:B------:R-:W-:Y:S01]  /*1b20*/  UMOV UR4, UR5 ;  /* 0x0000000500047c82 */ /* 0x000fe20008000000 */
[----:B------:R-:W-:-:S05]  /*1b30*/  UMOV UR34, URZ ;  /* 0x000000ff00227c82 */ /* 0x000fca0008000000 */
.L_x_31:
[----:B------:R-:W-:Y:S01]  /*1b40*/  ULEA UR33, UR4, UR6, 0x3 ;  /* 0x0000000604217291 */ /* 0x000fe2000f8e18ff */
[----:B--2---:R-:W-:Y:S01]  /*1b50*/  @P3 MOV R2, 0xa000 ;  /* 0x0000a00000023802 */ /* 0x004fe20000000f00 */
[----:B--234-:R-:W-:Y:S10]  /*1b60*/  @P0 BRA `(.L_x_26) ;  /* 0x00000000000c0947 */ /* 0x01cff40003800000 */
[----:B------:R-:W-:-:S04]  /*1b70*/  SHF.L.U32 R3, R12, 0x1f, RZ ;  /* 0x0000001f0c037819 */ /* 0x000fc800000006ff */
[----:B------:R-:W2:Y:S02]  /*1b80*/  SYNCS.PHASECHK.TRANS64.TRYWAIT P0, [UR33+0x28], R3 ;  /* 0x00002803ff0075a7 */ /* 0x000ea40008001121 */
[----:B--2---:R-:W-:Y:S05]  /*1b90*/  @!P0 BRA `(.L_x_27) ;  /* 0x0000005c00188947 */ /* 0x004fea0003800000 */
.L_x_26:
[----:B------:R2:W-:Y:S01]  /*1ba0*/  @P3 SYNCS.ARRIVE.TRANS64 RZ, [UR33], R2 ;  /* 0x00000002ffff39a7 */ /* 0x0005e20008000021 */
[----:B------:R-:W-:Y:S02]  /*1bb0*/  ULOP3.LUT UR5, UR25, 0x2, URZ, 0xfc, !UPT ;  /* 0x0000000219057892 */ /* 0x000fe4000f8efcff */
[----:B------:R-:W-:Y:S02]  /*1bc0*/  UIADD3 UR13, UPT, UPT, UR13, 0x1, URZ ;  /* 0x000000010d0d7890 */ /* 0x000fe4000fffe0ff */
[----:B------:R-:W-:Y:S02]  /*1bd0*/  UISETP.NE.AND UP0, UPT, UR5, 0x2, UPT ;  /* 0x000000020500788c */ /* 0x000fe4000bf05270 */
[----:B------:R-:W-:-:S07]  /*1be0*/  UISETP.NE.AND UP2, UPT, UR13, 0x1, UPT ;  /* 0x000000010d00788c */ /* 0x000fce000bf45270 */
[----:B------:R-:W-:Y:S05]  /*1bf0*/  BRA.U UP0, `(.L_x_28) ;  /* 0x0000000100047547 */ /* 0x000fea000b800000 */
[----:B------:R-:W-:Y:S05]  /*1c00*/  BPT.TRAP 0x1 ;  /* 0x000000040000795c */ /* 0x000fea0000300000 */
.L_x_28:
[----:B------:R-:W-:Y:S04]  /*1c10*/  BSSY.RECONVERGENT B0, `(.L_x_29) ;  /* 0x0000003000007945 */ /* 0x000fe80003800200 */
[----:B------:R-:W-:Y:S05]  /*1c20*/  @!P2 BRA `(.L_x_30) ;  /* 0x000000000004a947 */ /* 0x000fea0003800000 */
[----:B------:R-:W-:Y:S05]  /*1c30*/  BPT.TRAP 0x1 ;  /* 0x000000040000795c */ /* 0x000fea0000300000 */
.L_x_30:
[----:B------:R-:W-:Y:S05]  /*1c40*/  BSYNC.RECONVERGENT B0 ;  /* 0x0000000000007941 */ /* 0x000fea0003800200 */
.L_x_29:
[----:B------:R-:W-:Y:S02]  /*1c50*/  UIADD3 UR5, UPT, UPT, UR4, 0x1, URZ ;  /* 0x0000000104057890 */ /* 0x000fe4000fffe0ff */
[----:B------:R-:W-:Y:S02]  /*1c60*/  ULEA UR32, UR4, UR24, 0xe ;  /* 0x0000001804207291 */ /* 0x000fe4000f8e70ff */
[----:B------:R-:W-:Y:S02]  /*1c70*/  UISETP.NE.AND UP0, UPT, UR5, 0x5, UPT ;  /* 0x000000050500788c */ /* 0x000fe4000bf05270 */
[----:B------:R-:W-:Y:S02]  /*1c80*/  UIADD3 UR16, UP1, UPT, UR26, 0x80, URZ ;  /* 0x000000801a107890 */ /* 0x000fe4000ff3e0ff */
[----:B------:R-:W-:Y:S02]  /*1c90*/  USEL UR8, URZ, 0x1, UP0 ;  /* 0x00000001ff087887 */ /* 0x000fe40008000000 */
[----:B------:R-:W-:-:S02]  /*1ca0*/  USEL UR5, UR5, URZ, UP0 ;  /* 0x000000ff05057287 */ /* 0x000fc40008000000 */
[----:B------:R-:W-:Y:S02]  /*1cb0*/  UIADD3 UR14, UP0, UPT, UR26, 0x180, URZ ;  /* 0x000001801a0e7890 */ /* 0x000fe4000ff1e0ff */
[----:B------:R-:W-:Y:S01]  /*1cc0*/  LOP3.LUT R12, R12, UR8, RZ, 0x3c, !PT ;  /* 0x000000080c0c7c12 */ /* 0x000fe2000f8e3cff */
[----:B------:R-:W-:Y:S02]  /*1cd0*/  ULEA UR8, UR4, UR6, 0xc ;  /* 0x0000000604087291 */ /* 0x000fe4000f8e60ff */
[----:B------:R-:W-:Y:S01]  /*1ce0*/  ULEA UR7, UR5, UR6, 0x3 ;  /* 0x0000000605077291 */ /* 0x000fe2000f8e18ff */
[----:B-1----:R-:W-:Y:S01]  /*1cf0*/  SHF.L.U32 R0, R12, 0x1f, RZ ;  /* 0x0000001f0c007819 */ /* 0x002fe200000006ff */
[----:B------:R-:W-:Y:S02]  /*1d00*/  ULOP3.LUT UR33, UR33, 0xfefffff8, URZ, 0xc0, !UPT ;  /* 0xfefffff821217892 */ /* 0x000fe4000f8ec0ff */
[----:B------:R-:W-:Y:S02]  /*1d10*/  UIADD3.X UR17, UPT, UPT, URZ, UR27, URZ, UP1, !UPT ;  /* 0x0000001bff117290 */ /* 0x000fe40008ffe4ff */
[----:B------:R-:W-:-:S02]  /*1d20*/  UIADD3 UR32, UPT, UPT, UR6, 0x4400, UR32 ;  /* 0x0000440006207890 */ /* 0x000fc4000fffe020 */
[----:B------:R-:W-:Y:S01]  /*1d30*/  UPRMT UR4, URZ, 0x5410, UR21 ;  /* 0x00005410ff047896 */ /* 0x000fe20008000015 */
[----:B------:R3:W4:Y:S01]  /*1d40*/  SYNCS.PHASECHK.TRANS64.TRYWAIT P0, [UR7+0x28], R0 ;  /* 0x00002800ff0075a7 */ /* 0x0007220008001107 */
[----:B------:R-:W-:Y:S02]  /*1d50*/  UIADD3 UR8, UPT, UPT, UR8, 0x18400, URZ ;  /* 0x0001840008087890 */ /* 0x000fe4000fffe0ff */
[----:B------:R-:W-:Y:S01]  /*1d60*/  UIADD3.X UR15, UPT, UPT, URZ, UR27, URZ, UP0, !UPT ;  /* 0x0000001bff0f7290 */ /* 0x000fe200087fe4ff */
[----:B------:R-:W-:Y:S01]  /*1d70*/  UMOV UR18, 0x0 ;  /* 0x0000000000127882 */ /* 0x000fe20000000000 */
[----:B------:R-:W-:Y:S01]  /*1d80*/  UMOV UR19, 0x10000000 ;  /* 0x1000000000137882 */ /* 0x000fe20000000000 */
[----:B------:R-:W-:Y:S01]  /*1d90*/  UMOV UR10, UR34 ;  /* 0x00000022000a7c82 */ /* 0x000fe20008000000 */
[----:B------:R-:W-:Y:S01]  /*1da0*/  UMOV UR12, UR36 ;  /* 0x00000024000c7c82 */ /* 0x000fe20008000000 */
[----:B------:R-:W-:Y:S01]  /*1db0*/  UMOV UR9, UR33 ;  /* 0x0000002100097c82 */ /* 0x000fe20008000000 */
[----:B------:R1:W-:Y:S01]  /*1dc0*/  UTMALDG.3D.MULTICAST.2CTA [UR32], [UR16], UR4, desc[UR18] ;  /* 0x00001220100073b4 */ /* 0x0003e20008211804 */
[----:B------:R-:W-:-:S02]  /*1dd0*/  UMOV UR7, UR28 ;  /* 0x0000001c00077c82 */ /* 0x000fc40008000000 */
[----:B------:R3:W-:Y:S01]  /*1de0*/  UTMALDG.3D.2CTA [UR8], [UR14], desc[UR18] ;  /* 0x000012080e0075b4 */ /* 0x0007e20008211000 */
[----:B-1----:R-:W-:Y:S01]  /*1df0*/  UIADD3 UR34, UPT, UPT, UR34, 0x80, URZ ;  /* 0x0000008022227890 */ /* 0x002fe2000fffe0ff */
[----:B------:R-:W-:Y:S01]  /*1e00*/  UMOV UR4, UR5 ;  /* 0x0000000500047c82 */ /* 0x000fe20008000000 */
[----:B------:R-:W-:Y:S10]  /*1e10*/  BRA.U UP2, `(.L_x_31) ;  /* 0xfffffffd02487547 */ /* 0x000ff4000b83ffff */
.L_x_25:
[----:B------:R-:W-:Y:S01]  /*1e20*/  ULEA UR4, UR5, UR6, 0x3 ;  /* 0x0000000605047291 */ /* 0x000fe2000f8e18ff */
[----:B-1-3--:R-:W-:Y:S01]  /*1e30*/  SHF.L.U32 R0, R12, 0x1f, RZ ;  /* 0x0000001f0c007819 */ /* 0x00afe200000006ff */
[----:B------:R-:W-:Y:S01]  /*1e40*/  @!P1 SYNCS.ARRIVE.TRANS64.A1T0 RZ, [UR6+0x68], RZ ;  /* 0x000068ffffff99a7 */ /* 0x000fe20008100006 */
[----:B------:R-:W-:-:S06]  /*1e50*/  UISETP.GT.AND UP0, UPT, UR42, UR41, UPT ;  /* 0x000000292a00728c */ /* 0x000fcc000bf04270 */
[----:B--2-4-:R1:W2:Y:S03]  /*1e60*/  SYNCS.PHASECHK.TRANS64.TRYWAIT P0, [UR4+0x28], R0 ;  /* 0x00002800ff0075a7 */ /* 0x0142a60008001104 */
[----:B------:R-:W-:Y:S05]  /*1e70*/  BRA.U !UP0, `(.L_x_32) ;  /* 0x0000000108c47547 */ /* 0x000fea000b800000 */
[----:B------:R-:W-:Y:S01]  /*1e80*/  UIADD3 UR13, UPT, UPT, UR47, UR7, URZ ;  /* 0x000000072f0d7290 */ /* 0x000fe2000fffe0ff */
[----:B------:R-:W-:-:S11]  /*1e90*/  UMOV UR4, UR5 ;  /* 0x0000000500047c82 */ /* 0x000fd60008000000 */
.L_x_38:
[----:B------:R-:W-:Y:S01]  /*1ea0*/  ULEA UR17, UR4, UR6, 0x3 ;  /* 0x0000000604117291 */ /* 0x000fe2000f8e18ff */
[----:B--2---:R-:W-:Y:S01]  /*1eb0*/  @P3 MOV R2, 0xa000 ;  /* 0x0000a00000023802 */ /* 0x004fe20000000f00 */
[----:B--2-4-:R-:W-:Y:S10]  /*1ec0*/  @P0 BRA `(.L_x_33) ;  /* 0x00000000000c0947 */ /* 0x014ff40003800000 */
[----:B------:R-:W-:-:S04]  /*1ed0*/  SHF.L.U32 R3, R12, 0x1f, RZ ;  /* 0x0000001f0c037819 */ /* 0x000fc800000006ff */
[----:B------:R-:W2:Y:S02]  /*1ee0*/  SYNCS.PHASECHK.TRANS64.TRYWAIT P0, [UR17+0x28], R3 ;  /* 0x00002803ff0075a7 */ /* 0x000ea40008001111 */
[----:B--2---:R-:W-:Y:S05]  /*1ef0*/  @!P0 BRA `(.L_x_34) ;  /* 0x0000005800588947 */ /* 0x004fea0003800000 */
.L_x_33:
[----:B------:R2:W-:Y:S01]  /*1f00*/  @P3 SYNCS.ARRIVE.TRANS64 RZ, [UR17], R2 ;  /* 0x00000002ffff39a7 */ /* 0x0005e20008000011 */
[----:B------:R-:W-:-:S04]  /*1f10*/  ULOP3.LUT UR5, UR25, 0x2, URZ, 0xfc, !UPT ;  /* 0x0000000219057892 */ /* 0x000fc8000f8efcff */
[----:B------:R-:W-:-:S09]  /*1f20*/  UISETP.NE.AND UP0, UPT, UR5, 0x2, UPT ;  /* 0x000000020500788c */ /* 0x000fd2000bf05270 */
[----:B------:R-:W-:Y:S05]  /*1f30*/  BRA.U UP0, `(.L_x_35) ;  /* 0x0000000100047547 */ /* 0x000fea000b800000 */
[----:B------:R-:W-:Y:S05]  /*1f40*/  BPT.TRAP 0x1 ;  /* 0x000000040000795c */ /* 0x000fea0000300000 */
.L_x_35:
[----:B------:R-:W-:Y:S04]  /*1f50*/  BSSY.RECONVERGENT B0, `(.L_x_36) ;  /* 0x0000003000007945 */ /* 0x000fe80003800200 */
[----:B------:R-:W-:Y:S05]  /*1f60*/  @!P2 BRA `(.L_x_37) ;  /* 0x000000000004a947 */ /* 0x000fea0003800000 */
[----:B------:R-:W-:Y:S05]  /*1f70*/  BPT.TRAP 0x1 ;  /* 0x000000040000795c */ /* 0x000fea0000300000 */
.L_x_37:
[----:B------:R-:W-:Y:S05]  /*1f80*/  BSYNC.RECONVERGENT B0 ;  /* 0x0000000000007941 */ /* 0x000fea0003800200 */
.L_x_36:
[----:B------:R-:W-:Y:S02]  /*1f90*/  UIADD3 UR5, UPT, UPT, UR4, 0x1, URZ ;  /* 0x0000000104057890 */ /* 0x000fe4000fffe0ff */
[----:B------:R-:W-:Y:S02]  /*1fa0*/  ULEA UR16, UR4, UR24, 0xe ;  /* 0x0000001804107291 */ /* 0x000fe4000f8e70ff */
[----:B------:R-:W-:Y:S02]  /*1fb0*/  UISETP.NE.AND UP0, UPT, UR5, 0x5, UPT ;  /* 0x000000050500788c */ /* 0x000fe4000bf05270 */
[----:B------:R-:W-:Y:S02]  /*1fc0*/  UIADD3 UR22, UP1, UPT, UR26, 0x80, URZ ;  /* 0x000000801a167890 */ /* 0x000fe4000ff3e0ff */
[----:B------:R-:W-:Y:S02]  /*1fd0*/  USEL UR9, URZ, 0x1, UP0 ;  /* 0x00000001ff097887 */ /* 0x000fe40008000000 */
[----:B------:R-:W-:-:S02]  /*1fe0*/  USEL UR5, UR5, URZ, UP0 ;  /* 0x000000ff05057287 */ /* 0x000fc40008000000 */
[----:B------:R-:W-:Y:S02]  /*1ff0*/  UIADD3 UR14, UP0, UPT, UR26, 0x180, URZ ;  /* 0x000001801a0e7890 */ /* 0x000fe4000ff1e0ff */
[----:B------:R-:W-:Y:S01]  /*2000*/  ULEA UR8, UR5, UR6, 0x3 ;  /* 0x0000000605087291 */ /* 0x000fe2000f8e18ff */
[----:B------:R-:W-:Y:S01]  /*2010*/  LOP3.LUT R12, R12, UR9, RZ, 0x3c, !PT ;  /* 0x000000090c0c7c12 */ /* 0x000fe2000f8e3cff */
[----:B------:R-:W-:Y:S02]  /*2020*/  USHF.L.U32 UR18, UR7, 0x7, URZ ;  /* 0x0000000707127899 */ /* 0x000fe400080006ff */
[----:B------:R-:W-:Y:S01]  /*2030*/  ULOP3.LUT UR17, UR17, 0xfefffff8, URZ, 0xc0, !UPT ;  /* 0xfefffff811117892 */ /* 0x000fe2000f8ec0ff */
[----:B-1----:R-:W-:Y:S01]  /*2040*/  SHF.L.U32 R0, R12, 0x1f, RZ ;  /* 0x0000001f0c007819 */ /* 0x002fe200000006ff */
[----:B------:R-:W-:Y:S02]  /*2050*/  UIADD3 UR16, UPT, UPT, UR6, 0x4400, UR16 ;  /* 0x0000440006107890 */ /* 0x000fe4000fffe010 */
[----:B------:R-:W-:Y:S01]  /*2060*/  UIADD3.X UR23, UPT, UPT, URZ, UR27, URZ, UP1, !UPT ;  /* 0x0000001bff177290 */ /* 0x000fe20008ffe4ff */
[----:B------:R3:W4:Y:S01]  /*2070*/  SYNCS.PHASECHK.TRANS64.TRYWAIT P0, [UR8+0x28], R0 ;  /* 0x00002800ff0075a7 */ /* 0x0007220008001108 */
[----:B------:R-:W-:-:S02]  /*2080*/  ULEA UR8, UR4, UR6, 0xc ;  /* 0x0000000604087291 */ /* 0x000fc4000f8e60ff */
[----:B------:R-:W-:Y:S02]  /*2090*/  UPRMT UR4, URZ, 0x5410, UR21 ;  /* 0x00005410ff047896 */ /* 0x000fe40008000015 */
[----:B------:R-:W-:Y:S02]  /*20a0*/  UIADD3 UR8, UPT, UPT, UR8, 0x18400, URZ ;  /* 0x0001840008087890 */ /* 0x000fe4000fffe0ff */
[----:B------:R-:W-:Y:S01]  /*20b0*/  UIADD3.X UR15, UPT, UPT, URZ, UR27, URZ, UP0, !UPT ;  /* 0x0000001bff0f7290 */ /* 0x000fe200087fe4ff */
[----:B------:R-:W-:Y:S01]  /*20c0*/  UMOV UR30, 0x0 ;  /* 0x00000000001e7882 */ /* 0x000fe20000000000 */
[----:B------:R-:W-:Y:S01]  /*20d0*/  UMOV UR31, 0x10000000 ;  /* 0x10000000001f7882 */ /* 0x000fe20000000000 */
[----:B------:R-:W-:Y:S01]  /*20e0*/  UMOV UR19, UR35 ;  /* 0x0000002300137c82 */ /* 0x000fe20008000000 */
[----:B------:R-:W-:Y:S01]  /*20f0*/  UMOV UR20, UR36 ;  /* 0x0000002400147c82 */ /* 0x000fe20008000000 */
[----:B------:R-:W-:Y:S01]  /*2100*/  UMOV UR12, UR36 ;  /* 0x00000024000c7c82 */ /* 0x000fe20008000000 */
[----:B------:R-:W-:Y:S01]  /*2110*/  UMOV UR9, UR17 ;  /* 0x0000001100097c82 */ /* 0x000fe20008000000 */
[----:B------:R-:W-:Y:S01]  /*2120*/  UMOV UR10, UR18 ;  /* 0x00000012000a7c82 */ /* 0x000fe20008000000 */
[----:B------:R1:W-:Y:S01]  /*2130*/  UTMALDG.3D.MULTICAST.2CTA [UR16], [UR22], UR4, desc[UR30] ;  /* 0x00001e10160073b4 */ /* 0x0003e20008211804 */
[----:B------:R-:W-:-:S04]  /*2140*/  UIADD3 UR7, UPT, UPT, UR7, 0x1, URZ ;  /* 0x0000000107077890 */ /* 0x000fc8000fffe0ff */
[----:B------:R-:W-:Y:S01]  /*2150*/  UISETP.NE.AND UP0, UPT, UR7, UR13, UPT ;  /* 0x0000000d0700728c */ /* 0x000fe2000bf05270 */
[----:B------:R3:W-:Y:S01]  /*2160*/  UTMALDG.3D.2CTA [UR8], [UR14], desc[UR30] ;  /* 0x00001e080e0075b4 */ /* 0x0007e20008211000 */
[----:B-1----:R-:W-:-:S07]  /*2170*/  UMOV UR4, UR5 ;  /* 0x0000000500047c82 */ /* 0x002fce0008000000 */
[----:B---3--:R-:W-:Y:S05]  /*2180*/  BRA.U UP0, `(.L_x_38) ;  /* 0xfffffffd00447547 */ /* 0x008fea000b83ffff */
.L_x_32:
[C---:B------:R-:W-:Y:S01]  /*2190*/  LEA R3, R11.reuse, UR6, 0x3 ;  /* 0x000000060b037c11 */ /* 0x040fe2000f8e18ff */
[----:B------:R-:W-:Y:S01]  /*21a0*/  NOP ;  /* 0x0000000000007918 */ /* 0x000fe20000000000 */
[----:B-1----:R-:W-:Y:S02]  /*21b0*/  SHF.L.U32 R0, R10, 0x1f, RZ ;  /* 0x0000001f0a007819 */ /* 0x002fe400000006ff */
[----:B------:R-:W-:Y:S02]  /*21c0*/  LEA R4, R11, UR6, 0x4 ;  /* 0x000000060b047c11 */ /* 0x000fe4000f8e20ff */
[----:B--2-4-:R-:W1:Y:S02]  /*21d0*/  SYNCS.PHASECHK.TRANS64.TRYWAIT P0, [R3+URZ+0x70], R0 ;  /* 0x00007000030075a7 */ /* 0x014e6400080011ff */
[----:B-1----:R-:W-:Y:S05]  /*21e0*/  @!P0 BRA `(.L_x_39) ;  /* 0x0000005400b48947 */ /* 0x002fea0003800000 */
.L_x_117:
[----:B------:R-:W2:Y:S01]  /*21f0*/  LDS.128 R4, [R4+0x100] ;  /* 0x0001000004047984 */ /* 0x000ea20000000c00 */
[----:B------:R-:W-:Y:S01]  /*2200*/  UISETP.GE.AND UP0, UPT, UR40, 0x1, UPT ;  /* 0x000000012800788c */ /* 0x000fe2000bf06270 */
[----:B------:R-:W-:Y:S01]  /*2210*/  @!PT LDS RZ, [RZ] ;  /* 0x00000000fffff984 */ /* 0x000fe20000000800 */
[----:B------:R-:W-:Y:S01]  /*2220*/  @!PT LDS RZ, [RZ] ;  /* 0x00000000fffff984 */ /* 0x000fe20000000800 */
[----:B------:R-:W-:Y:S01]  /*2230*/  @!PT LDS RZ, [RZ] ;  /* 0x00000000fffff984 */ /* 0x000fe20000000800 */
[----:B------:R-:W-:Y:S01]  /*2240*/  @!PT LDS RZ, [RZ] ;  /* 0x00000000fffff984 */ /* 0x000fe20000000800 */
[----:B------:R3:W-:Y:S06]  /*2250*/  MEMBAR.ALL.CTA ;  /* 0x0000000000007992 */ /* 0x0007ec0000008000 */
[----:B---3--:R-:W3:Y:S01]  /*2260*/  FENCE.VIEW.ASYNC.S ;  /* 0x00000000000073c6 */ /* 0x008ee20000000000 */
[----:B--2---:R-:W-:-:S13]  /*2270*/  LOP3.LUT P0, RZ, R6, 0x1, RZ, 0xc0, !PT ;  /* 0x0000000106ff7812 */ /* 0x004fda000780c0ff */
[----:B---3--:R-:W-:Y:S01]  /*2280*/  VOTEU.ANY UP1, P0 ;  /* 0x0000000000ff7886 */ /* 0x008fe20000020100 */
[----:B------:R-:W-:-:S13]  /*2290*/  PLOP3.LUT P0, PT, PT, PT, UP1, 0x80, 0x8 ;  /* 0x000000000008781c */ /* 0x000fda0003f0f018 */
[----:B-1----:R-:W-:Y:S02]  /*22a0*/  @P0 LOP3.LUT R0, R5, 0xffff, RZ, 0xc0, !PT ;  /* 0x0000ffff05000812 */ /* 0x002fe400078ec0ff */
[----:B------:R-:W-:Y:S02]  /*22b0*/  @P0 MOV R2, R4 ;  /* 0x0000000400020202 */ /* 0x000fe40000000f00 */
[----:B------:R-:W-:Y:S01]  /*22c0*/  @P0 R2UR UR7, R0 ;  /* 0x00000000000702ca */ /* 0x000fe200000e0000 */
[----:B------:R-:W-:Y:S01]  /*22d0*/  VIADD R0, R3, 0x80 ;  /* 0x0000008003007836 */ /* 0x000fe20000000000 */
[----:B------:R-:W-:Y:S02]  /*22e0*/  @P0 SHF.R.U32.HI R4, RZ, 0x10, R5 ;  /* 0x00000010ff040819 */ /* 0x000fe40000011605 */
[----:B------:R-:W-:Y:S02]  /*22f0*/  @P0 R2UR UR8, R2 ;  /* 0x00000000020802ca */ /* 0x000fe400000e0000 */
[----:B------:R-:W-:-:S02]  /*2300*/  PRMT R0, RZ, 0x654, R0 ;  /* 0x00000654ff007816 */ /* 0x000fc40000000000 */
[----:B------:R-:W-:Y:S02]  /*2310*/  @P0 R2UR UR4, R4 ;  /* 0x00000000040402ca */ /* 0x000fe400000e0000 */
[----:B------:R1:W-:Y:S03]  /*2320*/  SYNCS.ARRIVE.TRANS64.RED.A1T0 RZ, [R0+URZ], RZ ;  /* 0x000000ff00ff79a7 */ /* 0x0003e600081004ff */
[----:B------:R-:W-:-:S04]  /*2330*/  @UP1 UMOV UR29, UR7 ;  /* 0x00000007001d1c82 */ /* 0x000fc80008000000 */
[----:B------:R-:W-:-:S04]  /*2340*/  @UP1 UMOV UR37, UR8 ;  /* 0x0000000800251c82 */ /* 0x000fc80008000000 */
[----:B------:R-:W-:Y:S01]  /*2350*/  @UP1 UMOV UR36, UR4 ;  /* 0x0000000400241c82 */ /* 0x000fe20008000000 */
[----:B------:R-:W-:Y:S05]  /*2360*/  BRA.U !UP0, `(.L_x_40) ;  /* 0x0000000108d47547 */ /* 0x000fea000b800000 */
[----:B------:R-:W2:Y:S01]  /*2370*/  LDCU.128 UR12, c[0x0][0xb10] ;  /* 0x00016200ff0c77ac */ /* 0x000ea20008000c00 */
[----:B------:R-:W3:Y:S01]  /*2380*/  LDCU UR30, c[0x0][0xb20] ;  /* 0x00016400ff1e77ac */ /* 0x000ee20008000800 */
[----:B------:R-:W4:Y:S01]  /*2390*/  LDCU UR20, c[0x0][0xb0c] ;  /* 0x00016180ff1477ac */ /* 0x000f220008000800 */
[----:B------:R-:W1:Y:S01]  /*23a0*/  LDCU.64 UR10, c[0x0][0xb28] ;  /* 0x00016500ff0a77ac */ /* 0x000e620008000a00 */
[----:B------:R-:W-:Y:S02]  /*23b0*/  UISETP.NE.AND UP3, UPT, UR40, 0x1, UPT ;  /* 0x000000012800788c */ /* 0x000fe4000bf65270 */
[----:B--2---:R-:W-:Y:S02]  /*23c0*/  UIMAD.WIDE.U32 UR16, UR38, UR15, URZ ;  /* 0x0000000f261072a5 */ /* 0x004fe4000f8e00ff */
[----:B------:R-:W-:Y:S02]  /*23d0*/  UIMAD.WIDE.U32 UR8, UR39, UR12, URZ ;  /* 0x0000000c270872a5 */ /* 0x000fe4000f8e00ff */
[----:B------:R-:W-:-:S02]  /*23e0*/  UISETP.NE.AND UP0, UPT, UR14, 0x1, UPT ;  /* 0x000000010e00788c */ /* 0x000fc4000bf05270 */
[----:B------:R-:W-:Y:S01]  /*23f0*/  UIMAD.WIDE.U32 UR22, UR29, UR15, URZ ;  /* 0x0000000f1d1672a5 */ /* 0x000fe2000f8e00ff */
[----:B------:R-:W-:Y:S02]  /*2400*/  UMOV UR16, UR17 ;  /* 0x0000001100107c82 */ /* 0x000fe40008000000 */
[----:B------:R-:W-:Y:S01]  /*2410*/  UMOV UR8, UR9 ;  /* 0x0000000900087c82 */ /* 0x000fe20008000000 */
[----:B---3--:R-:W-:Y:S02]  /*2420*/  USHF.R.U32.HI UR16, URZ, UR30, UR16 ;  /* 0x0000001eff107299 */ /* 0x008fe40008011610 */
[----:B----4-:R-:W-:Y:S02]  /*2430*/  UISETP.NE.AND UP2, UPT, UR20, 0x1, UPT ;  /* 0x000000011400788c */ /* 0x010fe4000bf45270 */
[----:B------:R-:W-:Y:S02]  /*2440*/  USHF.R.U32.HI UR8, URZ, UR13, UR8 ;  /* 0x0000000dff087299 */ /* 0x000fe40008011608 */
[----:B------:R-:W-:-:S02]  /*2450*/  USEL UR7, UR38, UR16, !UP0 ;  /* 0x0000001026077287 */ /* 0x000fc4000c000000 */
[----:B------:R-:W-:Y:S02]  /*2460*/  USEL UR8, UR39, UR8, !UP2 ;  /* 0x0000000827087287 */ /* 0x000fe4000d000000 */
[----:B-1----:R-:W-:Y:S01]  /*2470*/  UIMAD.WIDE.U32 UR16, UR7, UR10, URZ ;  /* 0x0000000a071072a5 */ /* 0x002fe2000f8e00ff */
[----:B------:R-:W-:Y:S01]  /*2480*/  UMOV UR4, UR23 ;  /* 0x0000001700047c82 */ /* 0x000fe20008000000 */
[----:B------:R-:W-:Y:S02]  /*2490*/  UIMAD.WIDE.U32 UR18, UR37, UR12, URZ ;  /* 0x0000000c251272a5 */ /* 0x000fe4000f8e00ff */
[----:B------:R-:W-:-:S03]  /*24a0*/  UIMAD.WIDE.U32 UR22, UR8, UR10, URZ ;  /* 0x0000000a081672a5 */ /* 0x000fc6000f8e00ff */
[----:B------:R-:W-:Y:S01]  /*24b0*/  UMOV UR16, UR17 ;  /* 0x0000001100107c82 */ /* 0x000fe20008000000 */
[----:B------:R-:W-:Y:S02]  /*24c0*/  USHF.R.U32.HI UR4, URZ, UR30, UR4 ;  /* 0x0000001eff047299 */ /* 0x000fe40008011604 */
[----:B------:R-:W-:Y:S01]  /*24d0*/  @UP3 USHF.R.U32.HI UR7, URZ, UR11, UR16 ;  /* 0x0000000bff073299 */ /* 0x000fe20008011610 */
[----:B------:R-:W-:Y:S01]  /*24e0*/  UMOV UR18, UR19 ;  /* 0x0000001300127c82 */ /* 0x000fe20008000000 */
[----:B------:R-:W-:Y:S01]  /*24f0*/  UMOV UR22, UR23 ;  /* 0x0000001700167c82 */ /* 0x000fe20008000000 */
[----:B------:R-:W-:Y:S02]  /*2500*/  USHF.R.U32.HI UR13, URZ, UR13, UR18 ;  /* 0x0000000dff0d7299 */ /* 0x000fe40008011612 */
[----:B------:R-:W-:Y:S02]  /*2510*/  USEL UR4, UR29, UR4, !UP0 ;  /* 0x000000041d047287 */ /* 0x000fe4000c000000 */
[----:B------:R-:W-:-:S02]  /*2520*/  @UP3 USHF.R.U32.HI UR8, URZ, UR11, UR22 ;  /* 0x0000000bff083299 */ /* 0x000fc40008011616 */
[----:B------:R-:W-:Y:S02]  /*2530*/  UIMAD UR9, UR40, UR7, URZ ;  /* 0x00000007280972a4 */ /* 0x000fe4000f8e02ff */
[----:B------:R-:W-:Y:S02]  /*2540*/  USEL UR7, UR37, UR13, !UP2 ;  /* 0x0000000d25077287 */ /* 0x000fe4000d000000 */
[----:B------:R-:W-:Y:S02]  /*2550*/  UIMAD UR12, UR40, UR8, URZ ;  /* 0x00000008280c72a4 */ /* 0x000fe4000f8e02ff */
[----:B------:R-:W-:Y:S02]  /*2560*/  UISETP.GE.AND UP0, UPT, UR4, UR9, UPT ;  /* 0x000000090400728c */ /* 0x000fe4000bf06270 */
[----:B------:R-:W-:Y:S02]  /*2570*/  UIMAD.WIDE.U32 UR16, UR4, UR10, URZ ;  /* 0x0000000a041072a5 */ /* 0x000fe4000f8e00ff */
[----:B------:R-:W-:-:S02]  /*2580*/  UISETP.GE.OR UP0, UPT, UR7, UR12, UP0 ;  /* 0x0000000c0700728c */ /* 0x000fc40008706670 */
        /* <DEDUP_REMOVED lines=19> */
.L_x_40:
[----:B------:R-:W2:Y:S02]  /*26c0*/  LDCU UR4, c[0x0][0xb30] ;  /* 0x00016600ff0477ac */ /* 0x000ea40008000800 */
[----:B--2---:R-:W-:-:S09]  /*26d0*/  UISETP.NE.AND UP0, UPT, UR4, 0x1, UPT ;  /* 0x000000010400788c */ /* 0x004fd2000bf05270 */
[----:B------:R-:W-:Y:S05]  /*26e0*/  BRA.U UP0, `(.L_x_41) ;  /* 0x0000000100447547 */ /* 0x000fea000b800000 */
[----:B------:R-:W2:Y:S01]  /*26f0*/  LDCU.128 UR12, c[0x0][0xb10] ;  /* 0x00016200ff0c77ac */ /* 0x000ea20008000c00 */
[----:B------:R-:W3:Y:S01]  /*2700*/  LDCU UR16, c[0x0][0xb0c] ;  /* 0x00016180ff1077ac */ /* 0x000ee20008000800 */
[----:B------:R-:W4:Y:S01]  /*2710*/  LDCU UR17, c[0x0][0xb20] ;  /* 0x00016400ff1177ac */ /* 0x000f220008000800 */
[----:B--2---:R-:W-:Y:S02]  /*2720*/  UIMAD.WIDE.U32 UR10, UR37, UR12, URZ ;  /* 0x0000000c250a72a5 */ /* 0x004fe4000f8e00ff */
[----:B------:R-:W-:Y:S02]  /*2730*/  UIMAD.WIDE.U32 UR8, UR29, UR15, URZ ;  /* 0x0000000f1d0872a5 */ /* 0x000fe4000f8e00ff */
[----:B---3--:R-:W-:Y:S02]  /*2740*/  UISETP.NE.AND UP2, UPT, UR16, 0x1, UPT ;  /* 0x000000011000788c */ /* 0x008fe4000bf45270 */
[----:B------:R-:W-:Y:S01]  /*2750*/  UISETP.NE.AND UP0, UPT, UR14, 0x1, UPT ;  /* 0x000000010e00788c */ /* 0x000fe2000bf05270 */
[----:B------:R-:W-:-:S02]  /*2760*/  UMOV UR7, UR11 ;  /* 0x0000000b00077c82 */ /* 0x000fc40008000000 */
[----:B------:R-:W-:Y:S01]  /*2770*/  UMOV UR4, UR9 ;  /* 0x0000000900047c82 */ /* 0x000fe20008000000 */
[----:B------:R-:W-:Y:S02]  /*2780*/  USHF.R.U32.HI UR7, URZ, UR13, UR7 ;  /* 0x0000000dff077299 */ /* 0x000fe40008011607 */
[----:B----4-:R-:W-:Y:S02]  /*2790*/  USHF.R.U32.HI UR4, URZ, UR17, UR4 ;  /* 0x00000011ff047299 */ /* 0x010fe40008011604 */
[----:B------:R-:W-:Y:S02]  /*27a0*/  USEL UR7, UR37, UR7, !UP2 ;  /* 0x0000000725077287 */ /* 0x000fe4000d000000 */
[----:B------:R-:W-:-:S04]  /*27b0*/  USEL UR4, UR29, UR4, !UP0 ;  /* 0x000000041d047287 */ /* 0x000fc8000c000000 */
[----:B------:R-:W-:Y:S02]  /*27c0*/  UIADD3 UR8, UPT, UPT, UR7, -UR4, URZ ;  /* 0x8000000407087290 */ /* 0x000fe4000fffe0ff */
[----:B------:R-:W-:Y:S02]  /*27d0*/  UIADD3 UR4, UPT, UPT, -UR7, UR4, URZ ;  /* 0x0000000407047290 */ /* 0x000fe4000fffe1ff */
[----:B------:R-:W-:Y:S02]  /*27e0*/  UIMAD UR29, UR8, UR14, UR29 ;  /* 0x0000000e081d72a4 */ /* 0x000fe4000f8e021d */
[----:B------:R-:W-:-:S12]  /*27f0*/  UIMAD UR37, UR4, UR16, UR37 ;  /* 0x00000010042572a4 */ /* 0x000fd8000f8e0225 */
.L_x_41:
[----:B------:R-:W-:Y:S01]  /*2800*/  VIADD R11, R11, 0x1 ;  /* 0x000000010b0b7836 */ /* 0x000fe20000000000 */
[----:B------:R-:W-:Y:S01]  /*2810*/  PLOP3.LUT P1, PT, PT, PT, PT, 0x80, 0x8 ;  /* 0x000000000008781c */ /* 0x000fe20003f2f070 */
[----:B------:R-:W-:Y:S02]  /*2820*/  UIADD3 UR45, UPT, UPT, UR37, UR60, URZ ;  /* 0x0000003c252d7290 */ /* 0x000fe4000fffe0ff */
[----:B------:R-:W-:Y:S01]  /*2830*/  UIADD3 UR46, UPT, UPT, UR29, UR57, URZ ;  /* 0x000000391d2e7290 */ /* 0x000fe2000fffe0ff */
[----:B------:R-:W-:-:S04]  /*2840*/  ISETP.NE.AND P0, PT, R11, 0x2, PT ;  /* 0x000000020b00780c */ /* 0x000fc80003f05270 */
[----:B-1----:R-:W-:Y:S02]  /*2850*/  SEL R0, RZ, 0x1, P0 ;  /* 0x00000001ff007807 */ /* 0x002fe40000000000 */
[----:B------:R-:W-:Y:S02]  /*2860*/  SEL R11, R11, RZ, P0 ;  /* 0x000000ff0b0b7207 */ /* 0x000fe40000000000 */
[----:B------:R-:W-:Y:S01]  /*2870*/  LOP3.LUT R10, R10, R0, RZ, 0x3c, !PT ;  /* 0x000000000a0a7212 */ /* 0x000fe200078e3cff */
[----:B------:R-:W-:Y:S06]  /*2880*/  BRA.U UP1, `(.L_x_42) ;  /* 0xfffffff1012c7547 */ /* 0x000fec000b83ffff */
[----:B------:R-:W-:Y:S01]  /*2890*/  UIADD3 UR7, UPT, UPT, UR6, 0x28, URZ ;  /* 0x0000002806077890 */ /* 0x000fe2000fffe0ff */
[----:B------:R-:W-:-:S03]  /*28a0*/  SHF.L.U32 R2, R12, 0x1f, RZ ;  /* 0x0000001f0c027819 */ /* 0x000fc600000006ff */
[----:B------:R-:W-:-:S09]  /*28b0*/  ULEA UR4, UR5, UR7, 0x3 ;  /* 0x0000000705047291 */ /* 0x000fd2000f8e18ff */
[----:B------:R-:W1:Y:S02]  /*28c0*/  SYNCS.PHASECHK.TRANS64.TRYWAIT P0, [UR4], R2 ;  /* 0x00000002ff0075a7 */ /* 0x000e640008001104 */
[----:B-1----:R-:W-:Y:S05]  /*28d0*/  @!P0 BRA `(.L_x_43) ;  /* 0x00000050000c8947 */ /* 0x002fea0003800000 */
.L_x_119:
[----:B------:R-:W-:-:S04]  /*28e0*/  UIADD3 UR4, UPT, UPT, UR5, 0x1, URZ ;  /* 0x0000000105047890 */ /* 0x000fc8000fffe0ff */
[----:B------:R-:W-:-:S04]  /*28f0*/  UISETP.NE.AND UP0, UPT, UR4, 0x5, UPT ;  /* 0x000000050400788c */ /* 0x000fc8000bf05270 */
[----:B------:R-:W-:Y:S02]  /*2900*/  USEL UR6, URZ, 0x1, UP0 ;  /* 0x00000001ff067887 */ /* 0x000fe40008000000 */
[----:B------:R-:W-:-:S04]  /*2910*/  USEL UR4, UR4, URZ, UP0 ;  /* 0x000000ff04047287 */ /* 0x000fc80008000000 */
[----:B------:R-:W-:Y:S01]  /*2920*/  ULEA UR5, UR4, UR7, 0x3 ;  /* 0x0000000704057291 */ /* 0x000fe2000f8e18ff */
[----:B-1----:R-:W-:-:S04]  /*2930*/  LOP3.LUT R2, R12, UR6, RZ, 0x3c, !PT ;  /* 0x000000060c027c12 */ /* 0x002fc8000f8e3cff */
[----:B------:R-:W-:-:S04]  /*2940*/  SHF.L.U32 R3, R2, 0x1f, RZ ;  /* 0x0000001f02037819 */ /* 0x000fc800000006ff */
[----:B------:R-:W1:Y:S02]  /*2950*/  SYNCS.PHASECHK.TRANS64.TRYWAIT P0, [UR5], R3 ;  /* 0x00000003ff0075a7 */ /* 0x000e640008001105 */
[----:B-1----:R-:W-:Y:S05]  /*2960*/  @!P0 BRA `(.L_x_44) ;  /* 0x0000005000008947 */ /* 0x002fea0003800000 */
.L_x_121:
[----:B------:R-:W-:-:S04]  /*2970*/  UIADD3 UR4, UPT, UPT, UR4, 0x1, URZ ;  /* 0x0000000104047890 */ /* 0x000fc8000fffe0ff */
[----:B------:R-:W-:-:S04]  /*2980*/  UISETP.NE.AND UP0, UPT, UR4, 0x5, UPT ;  /* 0x000000050400788c */ /* 0x000fc8000bf05270 */
[----:B------:R-:W-:Y:S02]  /*2990*/  USEL UR6, URZ, 0x1, UP0 ;  /* 0x00000001ff067887 */ /* 0x000fe40008000000 */
[----:B------:R-:W-:-:S04]  /*29a0*/  USEL UR4, UR4, URZ, UP0 ;  /* 0x000000ff04047287 */ /* 0x000fc80008000000 */
[----:B------:R-:W-:Y:S01]  /*29b0*/  ULEA UR5, UR4, UR7, 0x3 ;  /* 0x0000000704057291 */ /* 0x000fe2000f8e18ff */
[----:B------:R-:W-:-:S04]  /*29c0*/  LOP3.LUT R2, R2, UR6, RZ, 0x3c, !PT ;  /* 0x0000000602027c12 */ /* 0x000fc8000f8e3cff */
[----:B-1----:R-:W-:-:S04]  /*29d0*/  SHF.L.U32 R3, R2, 0x1f, RZ ;  /* 0x0000001f02037819 */ /* 0x002fc800000006ff */
[----:B------:R-:W1:Y:S02]  /*29e0*/  SYNCS.PHASECHK.TRANS64.TRYWAIT P0, [UR5], R3 ;  /* 0x00000003ff0075a7 */ /* 0x000e640008001105 */
[----:B-1----:R-:W-:Y:S05]  /*29f0*/  @!P0 BRA `(.L_x_45) ;  /* 0x0000004c00f48947 */ /* 0x002fea0003800000 */
.L_x_123:
        /* <DEDUP_REMOVED lines=9> */
.L_x_125:
[----:B------:R-:W-:-:S04]  /*2a90*/  UIADD3 UR4, UPT, UPT, UR4, 0x1, URZ ;  /* 0x0000000104047890 */ /* 0x000fc8000fffe0ff */
[----:B------:R-:W-:-:S04]  /*2aa0*/  UISETP.NE.AND UP0, UPT, UR4, 0x5, UPT ;  /* 0x000000050400788c */ /* 0x000fc8000bf05270 */
[----:B------:R-:W-:Y:S02]  /*2ab0*/  USEL UR5, URZ, 0x1, UP0 ;  /* 0x00000001ff057887 */ /* 0x000fe40008000000 */
[----:B------:R-:W-:-:S04]  /*2ac0*/  USEL UR4, UR4, URZ, UP0 ;  /* 0x000000ff04047287 */ /* 0x000fc80008000000 */
[----:B------:R-:W-:Y:S01]  /*2ad0*/  ULEA UR4, UR4, UR7, 0x3 ;  /* 0x0000000704047291 */ /* 0x000fe2000f8e18ff */
[----:B------:R-:W-:-:S04]  /*2ae0*/  LOP3.LUT R2, R2, UR5, RZ, 0x3c, !PT ;  /* 0x0000000502027c12 */ /* 0x000fc8000f8e3cff */
[----:B------:R-:W-:Y:S01]  /*2af0*/  SHF.L.U32 R2, R2, 0x1f, RZ ;  /* 0x0000001f02027819 */ /* 0x000fe200000006ff */
[----:B-1----:R-:W-:-:S07]  /*2b00*/  IMAD.U32 R0, RZ, RZ, UR4 ;  /* 0x00000004ff007e24 */ /* 0x002fce000f8e00ff */
.L_x_47:
[----:B-1----:R1:W2:Y:S02]  /*2b10*/  SYNCS.PHASECHK.TRANS64.TRYWAIT P0, [R0+URZ], R2 ;  /* 0x00000002000075a7 */ /* 0x0022a400080011ff */
[----:B--2---:R-:W-:Y:S05]  /*2b20*/  @!P0 NANOSLEEP.SYNCS 0x989680 ;  /* 0x009896800000895d */ /* 0x004fea0003900000 */
[----:B------:R-:W2:Y:S02]  /*2b30*/  @!P0 SYNCS.PHASECHK.TRANS64 P0, [R0+URZ], R2 ;  /* 0x00000002000085a7 */ /* 0x000ea400080010ff */
[----:B--2---:R-:W-:Y:S05]  /*2b40*/  @P0 EXIT ;  /* 0x000000000000094d */ /* 0x004fea0003800000 */
[----:B------:R-:W-:Y:S05]  /*2b50*/  BRA `(.L_x_47) ;  /* 0xfffffffc00ec7947 */ /* 0x000fea000383ffff */
.L_x_22:
[----:B------:R-:W-:-:S04]  /*2b60*/  UISETP.NE.AND UP0, UPT, UR55, URZ, UPT ;  /* 0x000000ff3700728c */ /* 0x000fc8000bf05270 */
[----:B------:R-:W-:-:S09]  /*2b70*/  UISETP.NE.OR UP0, UPT, UR18, 0x1, UP0 ;  /* 0x000000011200788c */ /* 0x000fd20008705670 */
[----:B------:R-:W-:Y:S05]  /*2b80*/  BRA.U UP0, `(.L_x_48) ;  /* 0x0000000500487547 */ /* 0x000fea000b800000 */
[----:B------:R-:W-:Y:S01]  /*2b90*/  ISETP.GE.U32.AND P2, PT, R0, 0x4, PT ;  /* 0x000000040000780c */ /* 0x000fe20003f46070 */
[----:B------:R-:W-:Y:S01]  /*2ba0*/  IMAD.MOV.U32 R12, RZ, RZ, 0x1 ;  /* 0x00000001ff0c7424 */ /* 0x000fe200078e00ff */
[----:B------:R-:W-:Y:S02]  /*2bb0*/  CS2R R10, SRZ ;  /* 0x00000000000a7805 */ /* 0x000fe4000001ff00 */
[----:B------:R-:W-:Y:S01]  /*2bc0*/  CS2R R8, SRZ ;  /* 0x0000000000087805 */ /* 0x000fe2000001ff00 */
[----:B------:R-:W-:Y:S01]  /*2bd0*/  UMOV UR6, 0x400 ;  /* 0x0000040000067882 */ /* 0x000fe20000000000 */
[----:B------:R-:W-:Y:S01]  /*2be0*/  UMOV UR5, URZ ;  /* 0x000000ff00057c82 */ /* 0x000fe20008000000 */
[----:B------:R-:W-:-:S12]  /*2bf0*/  ULEA UR6, UR55, UR6, 0x18 ;  /* 0x0000000637067291 */ /* 0x000fd8000f8ec0ff */
.L_x_52:
[----:B------:R-:W-:Y:S02]  /*2c00*/  LEA R2, R8, UR6, 0x3 ;  /* 0x0000000608027c11 */ /* 0x000fe4000f8e18ff */
[----:B------:R-:W-:-:S03]  /*2c10*/  SHF.L.U32 R4, R9, 0x1f, RZ ;  /* 0x0000001f09047819 */ /* 0x000fc600000006ff */
[----:B------:R-:W-:Y:S01]  /*2c20*/  VIADD R5, R2, 0xe0 ;  /* 0x000000e002057836 */ /* 0x000fe20000000000 */
[----:B------:R-:W1:Y:S02]  /*2c30*/  SYNCS.PHASECHK.TRANS64.TRYWAIT P0, [R2+URZ+0xd0], R4 ;  /* 0x0000d004020075a7 */ /* 0x000e6400080011ff */
[----:B-1----:R-:W-:Y:S05]  /*2c40*/  @!P0 BRA `(.L_x_49) ;  /* 0x0000004c00908947 */ /* 0x002fea0003800000 */
.L_x_126:
[----:B------:R-:W-:Y:S01]  /*2c50*/  ULEA UR4, UR5, UR6, 0x3 ;  /* 0x0000000605047291 */ /* 0x000fe2000f8e18ff */
[----:B-1----:R-:W-:Y:S01]  /*2c60*/  PRMT R2, RZ, 0x654, R5 ;  /* 0x00000654ff027816 */ /* 0x002fe20000000005 */
[----:B------:R-:W-:Y:S01]  /*2c70*/  @!P2 IMAD.MOV.U32 R4, RZ, RZ, 0x10 ;  /* 0x00000010ff04a424 */ /* 0x000fe200078e00ff */
[----:B------:R-:W-:Y:S01]  /*2c80*/  SHF.L.U32 R5, R12, 0x1f, RZ ;  /* 0x0000001f0c057819 */ /* 0x000fe200000006ff */
[----:B------:R-:W-:Y:S01]  /*2c90*/  UIADD3 UR7, UPT, UPT, UR4, 0x70, URZ ;  /* 0x0000007004077890 */ /* 0x000fe2000fffe0ff */
[----:B------:R1:W-:Y:S05]  /*2ca0*/  SYNCS.ARRIVE.TRANS64.RED.A1T0 RZ, [R2+URZ], RZ ;  /* 0x000000ff02ff79a7 */ /* 0x0003ea00081004ff */
[----:B------:R-:W-:Y:S01]  /*2cb0*/  IMAD.U32 R6, RZ, RZ, UR7 ;  /* 0x00000007ff067e24 */ /* 0x000fe2000f8e00ff */
[----:B------:R-:W2:Y:S04]  /*2cc0*/  SYNCS.PHASECHK.TRANS64.TRYWAIT P0, [UR4+0x80], R5 ;  /* 0x00008005ff0075a7 */ /* 0x000ea80008001104 */
[----:B------:R-:W-:Y:S01]  /*2cd0*/  PRMT R6, R0, 0x654, R6 ;  /* 0x0000065400067816 */ /* 0x000fe20000000006 */
[----:B-12---:R-:W-:Y:S06]  /*2ce0*/  @!P0 BRA `(.L_x_50) ;  /* 0x0000004c007c8947 */ /* 0x006fec0003800000 */
.L_x_128:
[----:B------:R-:W-:Y:S01]  /*2cf0*/  ULEA UR8, UR5, UR6, 0x4 ;  /* 0x0000000605087291 */ /* 0x000fe2000f8e20ff */
[----:B------:R-:W-:Y:S01]  /*2d00*/  SEL R3, R6, R3, !P2 ;  /* 0x0000000306037207 */ /* 0x000fe20005000000 */
[----:B------:R-:W-:Y:S01]  /*2d10*/  UIADD3 UR9, UPT, UPT, UR4, 0x70, URZ ;  /* 0x0000007004097890 */ /* 0x000fe2000fffe0ff */
[----:B-1----:R-:W-:Y:S01]  /*2d20*/  LEA R2, R11, UR6, 0x3 ;  /* 0x000000060b027c11 */ /* 0x002fe2000f8e18ff */
[----:B------:R-:W-:Y:S01]  /*2d30*/  UIADD3 UR8, UPT, UPT, UR8, 0x100, URZ ;  /* 0x0000010008087890 */ /* 0x000fe2000fffe0ff */
[----:B------:R1:W-:Y:S01]  /*2d40*/  @!P2 SYNCS.ARRIVE.TRANS64.RED RZ, [R3+URZ], R4 ;  /* 0x0000000403ffa9a7 */ /* 0x0003e200080004ff */
[----:B------:R-:W-:Y:S01]  /*2d50*/  UIADD3 UR4, UPT, UPT, UR5, 0x1, URZ ;  /* 0x0000000105047890 */ /* 0x000fe2000fffe0ff */
[----:B------:R-:W-:-:S03]  /*2d60*/  VIADD R8, R8, 0x1 ;  /* 0x0000000108087836 */ /* 0x000fc60000000000 */
[----:B------:R-:W-:Y:S02]  /*2d70*/  UISETP.NE.AND UP0, UPT, UR4, 0x2, UPT ;  /* 0x000000020400788c */ /* 0x000fe4000bf05270 */
[----:B------:R-:W-:Y:S01]  /*2d80*/  ISETP.NE.AND P0, PT, R8, 0x2, PT ;  /* 0x000000020800780c */ /* 0x000fe20003f05270 */
[----:B------:R-:W-:Y:S06]  /*2d90*/  UGETNEXTWORKID.BROADCAST [UR8], [UR9] ;  /* 0x00000000080073ca */ /* 0x000fec0008000100 */
[----:B------:R-:W-:Y:S02]  /*2da0*/  USEL UR7, URZ, 0x1, UP0 ;  /* 0x00000001ff077887 */ /* 0x000fe40008000000 */
[----:B------:R-:W-:-:S04]  /*2db0*/  USEL UR5, UR4, URZ, UP0 ;  /* 0x000000ff04057287 */ /* 0x000fc80008000000 */
[----:B------:R-:W-:Y:S02]  /*2dc0*/  LOP3.LUT R12, R12, UR7, RZ, 0x3c, !PT ;  /* 0x000000070c0c7c12 */ /* 0x000fe4000f8e3cff */
[----:B-1----:R-:W-:-:S04]  /*2dd0*/  SHF.L.U32 R4, R10, 0x1f, RZ ;  /* 0x0000001f0a047819 */ /* 0x002fc800000006ff */
[----:B------:R-:W1:Y:S02]  /*2de0*/  SYNCS.PHASECHK.TRANS64.TRYWAIT P1, [R2+URZ+0x70], R4 ;  /* 0x00007004020075a7 */ /* 0x000e6400080211ff */
[----:B-1----:R-:W-:Y:S05]  /*2df0*/  @!P1 BRA `(.L_x_51) ;  /* 0x0000004c00509947 */ /* 0x002fea0003800000 */
.L_x_129:
[C---:B-1----:R-:W-:Y:S01]  /*2e00*/  LEA R4, R11.reuse, UR6, 0x4 ;  /* 0x000000060b047c11 */ /* 0x042fe2000f8e20ff */
[----:B------:R-:W-:Y:S01]  /*2e10*/  VIADD R2, R2, 0x80 ;  /* 0x0000008002027836 */ /* 0x000fe20000000000 */
[----:B------:R-:W-:Y:S01]  /*2e20*/  SEL R8, R8, RZ, P0 ;  /* 0x000000ff08087207 */ /* 0x000fe20000000000 */
[----:B------:R-:W-:-:S03]  /*2e30*/  VIADD R11, R11, 0x1 ;  /* 0x000000010b0b7836 */ /* 0x000fc60000000000 */
[----:B------:R-:W1:Y:S01]  /*2e40*/  LDS.128 R4, [R4+0x100] ;  /* 0x0001000004047984 */ /* 0x000e620000000c00 */
[----:B------:R-:W-:Y:S02]  /*2e50*/  PRMT R2, RZ, 0x654, R2 ;  /* 0x00000654ff027816 */ /* 0x000fe40000000002 */
[C---:B------:R-:W-:Y:S01]  /*2e60*/  ISETP.NE.AND P1, PT, R11.reuse, 0x2, PT ;  /* 0x000000020b00780c */ /* 0x040fe20003f25270 */
[----:B------:R-:W-:Y:S01]  /*2e70*/  @!PT LDS RZ, [RZ] ;  /* 0x00000000fffff984 */ /* 0x000fe20000000800 */
[----:B------:R-:W-:Y:S01]  /*2e80*/  @!PT LDS RZ, [RZ] ;  /* 0x00000000fffff984 */ /* 0x000fe20000000800 */
[----:B------:R-:W-:Y:S01]  /*2e90*/  @!PT LDS RZ, [RZ] ;  /* 0x00000000fffff984 */ /* 0x000fe20000000800 */
[----:B------:R-:W-:Y:S01]  /*2ea0*/  @!PT LDS RZ, [RZ] ;  /* 0x00000000fffff984 */ /* 0x000fe20000000800 */
[----:B------:R2:W-:Y:S06]  /*2eb0*/  MEMBAR.ALL.CTA ;  /* 0x0000000000007992 */ /* 0x0005ec0000008000 */
[----:B--2---:R-:W2:Y:S01]  /*2ec0*/  FENCE.VIEW.ASYNC.S ;  /* 0x00000000000073c6 */ /* 0x004ea20000000000 */
[----:B------:R-:W-:Y:S01]  /*2ed0*/  SEL R11, R11, RZ, P1 ;  /* 0x000000ff0b0b7207 */ /* 0x000fe20000800000 */
[----:B--2---:R2:W-:Y:S01]  /*2ee0*/  SYNCS.ARRIVE.TRANS64.RED.A1T0 RZ, [R2+URZ], RZ ;  /* 0x000000ff02ff79a7 */ /* 0x0045e200081004ff */
[----:B-1----:R-:W-:-:S02]  /*2ef0*/  LOP3.LUT P3, RZ, R6, 0x1, RZ, 0xc0, !PT ;  /* 0x0000000106ff7812 */ /* 0x002fc4000786c0ff */
[----:B------:R-:W-:-:S04]  /*2f00*/  SEL R4, RZ, 0x1, P1 ;  /* 0x00000001ff047807 */ /* 0x000fc80000800000 */
[----:B------:R-:W-:Y:S02]  /*2f10*/  LOP3.LUT R10, R10, R4, RZ, 0x3c, !PT ;  /* 0x000000040a0a7212 */ /* 0x000fe400078e3cff */
[----:B--2---:R-:W-:-:S04]  /*2f20*/  SEL R2, RZ, 0x1, P0 ;  /* 0x00000001ff027807 */ /* 0x004fc80000000000 */
[----:B------:R-:W-:Y:S01]  /*2f30*/  LOP3.LUT R9, R9, R2, RZ, 0x3c, !PT ;  /* 0x0000000209097212 */ /* 0x000fe200078e3cff */
[----:B------:R-:W-:Y:S06]  /*2f40*/  @P3 BRA `(.L_x_52) ;  /* 0xfffffffc002c3947 */ /* 0x000fec000383ffff */
[----:B------:R-:W-:Y:S01]  /*2f50*/  ULEA UR4, UR5, UR6, 0x3 ;  /* 0x0000000605047291 */ /* 0x000fe2000f8e18ff */
[----:B------:R-:W-:-:S08]  /*2f60*/  SHF.L.U32 R2, R12, 0x1f, RZ ;  /* 0x0000001f0c027819 */ /* 0x000fd000000006ff */
[----:B------:R-:W1:Y:S02]  /*2f70*/  SYNCS.PHASECHK.TRANS64 P0, [UR4+0x80], R2 ;  /* 0x00008002ff0075a7 */ /* 0x000e640008001004 */
[----:B-1----:R-:W-:Y:S05]  /*2f80*/  @P0 BRA `(.L_x_53) ;  /* 0x0000000000080947 */ /* 0x002fea0003800000 */
[----:B------:R-:W1:Y:S02]  /*2f90*/  SYNCS.PHASECHK.TRANS64.TRYWAIT P0, [UR4+0x80], R2 ;  /* 0x00008002ff0075a7 */ /* 0x000e640008001104 */
[----:B-1----:R-:W-:Y:S05]  /*2fa0*/  @!P0 BRA `(.L_x_54) ;  /* 0x0000004800f88947 */ /* 0x002fea0003800000 */
.L_x_53:
[----:B------:R-:W-:-:S04]  /*2fb0*/  UIADD3 UR7, UPT, UPT, UR5, 0x1, URZ ;  /* 0x0000000105077890 */ /* 0x000fc8000fffe0ff */
[----:B------:R-:W-:-:S04]  /*2fc0*/  UISETP.NE.AND UP0, UPT, UR7, 0x2, UPT ;  /* 0x000000020700788c */ /* 0x000fc8000bf05270 */
[----:B------:R-:W-:Y:S02]  /*2fd0*/  USEL UR8, URZ, 0x1, UP0 ;  /* 0x00000001ff087887 */ /* 0x000fe40008000000 */
[----:B------:R-:W-:-:S04]  /*2fe0*/  USEL UR7, UR7, URZ, UP0 ;  /* 0x000000ff07077287 */ /* 0x000fc80008000000 */
[----:B------:R-:W-:Y:S01]  /*2ff0*/  ULEA UR7, UR7, UR6, 0x3 ;  /* 0x0000000607077291 */ /* 0x000fe2000f8e18ff */
[----:B-1----:R-:W-:-:S04]  /*3000*/  LOP3.LUT R2, R12, UR8, RZ, 0x3c, !PT ;  /* 0x000000080c027c12 */ /* 0x002fc8000f8e3cff */
[----:B------:R-:W-:-:S04]  /*3010*/  SHF.L.U32 R0, R2, 0x1f, RZ ;  /* 0x0000001f02007819 */ /* 0x000fc800000006ff */
[----:B------:R-:W1:Y:S02]  /*3020*/  SYNCS.PHASECHK.TRANS64 P0, [UR7+0x80], R0 ;  /* 0x00008000ff0075a7 */ /* 0x000e640008001007 */
[----:B-1----:R-:W-:Y:S05]  /*3030*/  @P0 EXIT ;  /* 0x000000000000094d */ /* 0x002fea0003800000 */
[----:B------:R-:W-:Y:S02]  /*3040*/  SHF.L.U32 R2, R2, 0x1f, RZ ;  /* 0x0000001f02027819 */ /* 0x000fe400000006ff */
[----:B------:R-:W-:-:S07]  /*3050*/  MOV R0, UR7 ;  /* 0x0000000700007c02 */ /* 0x000fce0008000f00 */
.L_x_55:
[----:B-1----:R1:W2:Y:S02]  /*3060*/  SYNCS.PHASECHK.TRANS64.TRYWAIT P0, [R0+URZ+0x80], R2 ;  /* 0x00008002000075a7 */ /* 0x0022a400080011ff */
[----:B--2---:R-:W-:Y:S05]  /*3070*/  @!P0 NANOSLEEP.SYNCS 0x989680 ;  /* 0x009896800000895d */ /* 0x004fea0003900000 */
[----:B------:R-:W2:Y:S02]  /*3080*/  @!P0 SYNCS.PHASECHK.TRANS64 P0, [R0+URZ+0x80], R2 ;  /* 0x00008002000085a7 */ /* 0x000ea400080010ff */
[----:B--2---:R-:W-:Y:S05]  /*3090*/  @P0 EXIT ;  /* 0x000000000000094d */ /* 0x004fea0003800000 */
[----:B------:R-:W-:Y:S05]  /*30a0*/  BRA `(.L_x_55) ;  /* 0xfffffffc00ec7947 */ /* 0x000fea000383ffff */
.L_x_48:
[----:B------:R-:W-:Y:S05]  /*30b0*/  BRA.U UP4, `(.L_x_56) ;  /* 0x0000001104d87547 */ /* 0x000fea000b800000 */
[----:B------:R-:W-:Y:S01]  /*30c0*/  UMOV UR4, 0x40 ;  /* 0x0000004000047882 */ /* 0x000fe20000000000 */
[----:B------:R-:W-:Y:S01]  /*30d0*/  NOP ;  /* 0x0000000000007918 */ /* 0x000fe20000000000 */
[----:B------:R-:W-:Y:S01]  /*30e0*/  ULEA UR5, UR55, UR4, 0x18 ;  /* 0x0000000437057291 */ /* 0x000fe2000f8ec0ff */
[----:B------:R-:W-:Y:S02]  /*30f0*/  UMOV UR6, 0x400 ;  /* 0x0000040000067882 */ /* 0x000fe40000000000 */
[----:B------:R-:W-:-:S06]  /*3100*/  ULEA UR6, UR55, UR6, 0x18 ;  /* 0x0000000637067291 */ /* 0x000fcc000f8ec0ff */
[----:B------:R-:W1:Y:S02]  /*3110*/  LDS.U8 R0, [UR5+0x1c] ;  /* 0x00001c05ff007984 */ /* 0x000e640008000000 */
[----:B-1----:R-:W-:-:S13]  /*3120*/  ISETP.NE.AND P0, PT, R0, RZ, PT ;  /* 0x000000ff0000720c */ /* 0x002fda0003f05270 */
[----:B------:R-:W-:Y:S05]  /*3130*/  @P0 BRA `(.L_x_57) ;  /* 0x0000000400080947 */ /* 0x000fea0003800000 */
[----:B------:R-:W-:Y:S02]  /*3140*/  UISETP.NE.U32.AND UP1, UPT, UR47, 0x1, UPT ;  /* 0x000000012f00788c */ /* 0x000fe4000bf25070 */
[----:B------:R-:W-:-:S07]  /*3150*/  UIADD3 UR7, UPT, UPT, UR5, 0x8, URZ ;  /* 0x0000000805077890 */ /* 0x000fce000fffe0ff */
[----:B------:R-:W-:Y:S05]  /*3160*/  BRA.U !UP1, `(.L_x_58) ;  /* 0x00000001099c7547 */ /* 0x000fea000b800000 */
[----:B------:R-:W-:Y:S01]  /*3170*/  ELECT P0, URZ, PT ;  /* 0x0000000000ff782f */ /* 0x000fe20003800000 */
[----:B------:R-:W-:-:S12]  /*3180*/  BSSY B0, `(.L_x_58) ;  /* 0x0000025000007945 */ /* 0x000fd80003800000 */
[----:B------:R-:W-:Y:S05]  /*3190*/  @!P0 BRA `(.L_x_59) ;  /* 0x00000000008c8947 */ /* 0x000fea0003800000 */
[----:B------:R-:W-:-:S05]  /*31a0*/  UMOV UR4, 0x10 ;  /* 0x0000001000047882 */ /* 0x000fca0000000000 */
[----:B------:R-:W-:Y:S04]  /*31b0*/  DEPBAR.LE SB1, 0x36 ;  /* 0x00009d800000791a */ /* 0x000fe80000000000 */
[----:B------:R-:W1:Y:S02]  /*31c0*/  UTCATOMSWS.2CTA.FIND_AND_SET.ALIGN UP0, UR4, UR4 ;  /* 0x00000004000475e3 */ /* 0x000e640008200800 */
[----:B-1----:R-:W-:Y:S01]  /*31d0*/  MOV R10, UR4 ;  /* 0x00000004000a7c02 */ /* 0x002fe20008000f00 */
[----:B------:R-:W-:Y:S06]  /*31e0*/  BRA.U UP0, `(.L_x_60) ;  /* 0x0000000100187547 */ /* 0x000fec000b800000 */
.L_x_61:
[----:B------:R-:W-:Y:S05]  /*31f0*/  NANOSLEEP 0x64 ;  /* 0x000000640000795d */ /* 0x000fea0003800000 */
[----:B------:R-:W-:-:S05]  /*3200*/  UMOV UR4, 0x10 ;  /* 0x0000001000047882 */ /* 0x000fca0000000000 */
[----:B------:R-:W-:Y:S04]  /*3210*/  DEPBAR.LE SB1, 0x36 ;  /* 0x00009d800000791a */ /* 0x000fe80000000000 */
[----:B------:R-:W1:Y:S02]  /*3220*/  UTCATOMSWS.2CTA.FIND_AND_SET.ALIGN UP0, UR4, UR4 ;  /* 0x00000004000475e3 */ /* 0x000e640008200800 */
[----:B-1----:R-:W-:Y:S01]  /*3230*/  MOV R10, UR4 ;  /* 0x00000004000a7c02 */ /* 0x002fe20008000f00 */
[----:B------:R-:W-:Y:S05]  /*3240*/  BRA.U !UP0, `(.L_x_61) ;  /* 0xfffffffd08e87547 */ /* 0x000fea000b83ffff */
.L_x_60:
[----:B------:R-:W1:Y:S01]  /*3250*/  LDS R6, [UR5+0x10] ;  /* 0x00001005ff067984 */ /* 0x000e620008000800 */
[----:B------:R-:W-:Y:S01]  /*3260*/  IMAD.U32 R0, RZ, RZ, UR6 ;  /* 0x00000006ff007e24 */ /* 0x000fe2000f8e00ff */
[----:B------:R-:W-:-:S03]  /*3270*/  MOV R4, UR48 ;  /* 0x0000003000047c02 */ /* 0x000fc60008000f00 */
[----:B------:R-:W-:Y:S01]  /*3280*/  VIADD R0, R0, 0x120 ;  /* 0x0000012000007836 */ /* 0x000fe20000000000 */
[----:B-1----:R-:W-:-:S04]  /*3290*/  SHF.L.U32 R6, R6, 0x1f, RZ ;  /* 0x0000001f06067819 */ /* 0x002fc800000006ff */
[----:B------:R-:W1:Y:S02]  /*32a0*/  SYNCS.PHASECHK.TRANS64.TRYWAIT P0, [UR5+0x8], R6 ;  /* 0x00000806ff0075a7 */ /* 0x000e640008001105 */
[----:B-1----:R-:W-:Y:S05]  /*32b0*/  @P0 BRA `(.L_x_62) ;  /* 0x0000000000080947 */ /* 0x002fea0003800000 */
[----:B------:R-:W1:Y:S02]  /*32c0*/  SYNCS.PHASECHK.TRANS64.TRYWAIT P0, [UR5+0x8], R6 ;  /* 0x00000806ff0075a7 */ /* 0x000e640008001105 */
[----:B-1----:R-:W-:Y:S05]  /*32d0*/  @!P0 BRA `(.L_x_63) ;  /* 0x0000004800448947 */ /* 0x002fea0003800000 */
.L_x_62:
[----:B------:R-:W-:Y:S01]  /*32e0*/  PRMT R4, R4, 0x654, R0 ;  /* 0x0000065404047816 */ /* 0x000fe20000000000 */
[----:B------:R-:W-:Y:S01]  /*32f0*/  HFMA2 R0, -RZ, RZ, 0, 5.9604644775390625e-08 ;  /* 0x00000001ff007431 */ /* 0x000fe200000001ff */
[----:B------:R-:W-:Y:S01]  /*3300*/  UPRMT UR4, UR48, 0x654, UR7 ;  /* 0x0000065430047896 */ /* 0x000fe20008000007 */
[----:B------:R-:W-:Y:S02]  /*3310*/  IMAD.MOV.U32 R8, RZ, RZ, 0xffff ;  /* 0x0000ffffff087424 */ /* 0x000fe400078e00ff */
[----:B-1----:R-:W-:Y:S02]  /*3320*/  IMAD.MOV.U32 R6, RZ, RZ, 0x4 ;  /* 0x00000004ff067424 */ /* 0x002fe400078e00ff */
[----:B------:R-:W-:Y:S01]  /*3330*/  IMAD.SHL.U32 R9, R10, 0x20, RZ ;  /* 0x000000200a097824 */ /* 0x000fe200078e00ff */
[----:B------:R-:W-:Y:S02]  /*3340*/  MOV R5, UR4 ;  /* 0x0000000400057c02 */ /* 0x000fe40008000f00 */
[-C--:B------:R-:W-:Y:S01]  /*3350*/  SHF.L.U32 R8, R8, R10.reuse, RZ ;  /* 0x0000000a08087219 */ /* 0x080fe200000006ff */
[----:B------:R1:W-:Y:S01]  /*3360*/  SYNCS.ARRIVE.TRANS64.RED RZ, [UR4], R6 ;  /* 0x00000006ffff79a7 */ /* 0x0003e20008000404 */
[----:B------:R-:W-:Y:S01]  /*3370*/  SHF.L.U32 R7, R0, R10, RZ ;  /* 0x0000000a00077219 */ /* 0x000fe200000006ff */
[----:B------:R1:W-:Y:S04]  /*3380*/  STS [UR6+0x120], R9 ;  /* 0x00012009ff007988 */ /* 0x0003e80008000806 */
[----:B------:R1:W-:Y:S04]  /*3390*/  STAS [R4.64], R10 ;  /* 0x0000000a04007dbd */ /* 0x0003e8000c0008ff */
[----:B------:R1:W-:Y:S04]  /*33a0*/  ATOMS.OR RZ, [UR5+0x14], R8 ;  /* 0x00001408ffff798c */ /* 0x0003e8000b000005 */
[----:B------:R1:W-:Y:S04]  /*33b0*/  ATOMS.OR RZ, [UR5+0x18], R7 ;  /* 0x00001807ffff798c */ /* 0x0003e8000b000005 */
[----:B------:R1:W-:Y:S02]  /*33c0*/  ATOMS.XOR RZ, [UR5+0x10], R0 ;  /* 0x00001000ffff798c */ /* 0x0003e4000b800005 */
.L_x_59:
[----:B------:R-:W-:Y:S05]  /*33d0*/  BSYNC B0 ;  /* 0x0000000000007941 */ /* 0x000fea0003800000 */
.L_x_58:
[----:B------:R-:W-:Y:S05]  /*33e0*/  BRA.U UP1, `(.L_x_64) ;  /* 0x00000001016c7547 */ /* 0x000fea000b800000 */
[----:B------:R-:W-:-:S03]  /*33f0*/  UMOV UR4, 0xffffffff ;  /* 0xffffffff00047882 */ /* 0x000fc60000000000 */
[----:B------:R-:W-:Y:S05]  /*3400*/  BRA.DIV UR4, `(.L_x_65) ;  /* 0x0000004a04107947 */ /* 0x000fea000b800000 */
[----:B------:R-:W-:-:S13]  /*3410*/  ELECT P0, URZ, PT ;  /* 0x0000000000ff782f */ /* 0x000fda0003800000 */
.L_x_133:
[----:B------:R-:W-:Y:S05]  /*3420*/  @!P0 BRA `(.L_x_64) ;  /* 0x00000000005c8947 */ /* 0x000fea0003800000 */
[----:B-1----:R-:W1:Y:S02]  /*3430*/  LDS R4, [UR5+0x10] ;  /* 0x00001005ff047984 */ /* 0x002e640008000800 */
[----:B-1----:R-:W-:-:S04]  /*3440*/  SHF.L.U32 R4, R4, 0x1f, RZ ;  /* 0x0000001f04047819 */ /* 0x002fc800000006ff */
[----:B------:R-:W1:Y:S02]  /*3450*/  SYNCS.PHASECHK.TRANS64.TRYWAIT P0, [UR5+0x8], R4 ;  /* 0x00000804ff0075a7 */ /* 0x000e640008001105 */
[----:B-1----:R-:W-:Y:S05]  /*3460*/  @P0 BRA `(.L_x_66) ;  /* 0x0000000000080947 */ /* 0x002fea0003800000 */
[----:B------:R-:W1:Y:S02]  /*3470*/  SYNCS.PHASECHK.TRANS64.TRYWAIT P0, [UR5+0x8], R4 ;  /* 0x00000804ff0075a7 */ /* 0x000e640008001105 */
[----:B-1----:R-:W-:Y:S05]  /*3480*/  @!P0 BRA `(.L_x_67) ;  /* 0x0000004800148947 */ /* 0x002fea0003800000 */
.L_x_66:
[----:B------:R-:W2:Y:S01]  /*3490*/  LDS R6, [UR6+0x120] ;  /* 0x00012006ff067984 */ /* 0x000ea20008000800 */
[----:B-1----:R-:W-:Y:S02]  /*34a0*/  HFMA2 R0, -RZ, RZ, 0, 5.9604644775390625e-08 ;  /* 0x00000001ff007431 */ /* 0x002fe400000001ff */
[----:B------:R-:W-:Y:S01]  /*34b0*/  IMAD.MOV.U32 R4, RZ, RZ, 0xffff ;  /* 0x0000ffffff047424 */ /* 0x000fe200078e00ff */
[----:B------:R-:W-:Y:S01]  /*34c0*/  UPRMT UR4, UR48, 0x654, UR7 ;  /* 0x0000065430047896 */ /* 0x000fe20008000007 */
[----:B--2---:R-:W-:-:S03]  /*34d0*/  IMAD.SHL.U32 R5, R6, 0x20, RZ ;  /* 0x0000002006057824 */ /* 0x004fc600078e00ff */
[-C--:B------:R-:W-:Y:S02]  /*34e0*/  SHF.L.U32 R4, R4, R6.reuse, RZ ;  /* 0x0000000604047219 */ /* 0x080fe400000006ff */
[----:B------:R-:W-:Y:S01]  /*34f0*/  SHF.L.U32 R6, R0, R6, RZ ;  /* 0x0000000600067219 */ /* 0x000fe200000006ff */
[----:B------:R2:W-:Y:S04]  /*3500*/  STS [UR6+0x120], R5 ;  /* 0x00012005ff007988 */ /* 0x0005e80008000806 */
[----:B------:R2:W-:Y:S04]  /*3510*/  ATOMS.OR RZ, [UR5+0x14], R4 ;  /* 0x00001404ffff798c */ /* 0x0005e8000b000005 */
[----:B------:R2:W-:Y:S01]  /*3520*/  ATOMS.OR RZ, [UR5+0x18], R6 ;  /* 0x00001806ffff798c */ /* 0x0005e2000b000005 */
[----:B------:R-:W-:Y:S03]  /*3530*/  SYNCS.ARRIVE.TRANS64.RED.A1T0 RZ, [UR4], RZ ;  /* 0x000000ffffff79a7 */ /* 0x000fe60008100404 */
[----:B------:R2:W-:Y:S01]  /*3540*/  ATOMS.XOR RZ, [UR5+0x10], R0 ;  /* 0x00001000ffff798c */ /* 0x0005e2000b800005 */
[----:B------:R-:W-:Y:S05]  /*3550*/  BRA `(.L_x_64) ;  /* 0x0000000000107947 */ /* 0x000fea0003800000 */
.L_x_57:
[----:B------:R-:W-:Y:S02]  /*3560*/  MOV R0, 0xffffffff ;  /* 0xffffffff00007802 */ /* 0x000fe40000000f00 */
[----:B------:R-:W-:-:S03]  /*3570*/  MOV R4, 0x35a0 ;  /* 0x000035a000047802 */ /* 0x000fc60000000f00 */
[----:B------:R1:W-:Y:S04]  /*3580*/  STS [UR6+0x120], R0 ;  /* 0x00012000ff007988 */ /* 0x0003e80008000806 */
[----:B-1---5:R-:W-:Y:S05]  /*3590*/  CALL.REL.NOINC `($__internal_1_$__cuda_sm10x_tcgen05_guardrail_trap_phase_invalid_during_alloc) ;  /* 0x0000004c001c7944 */ /* 0x022fea0003c00000 */
.L_x_64:
[----:B------:R-:W-:Y:S05]  /*35a0*/  WARPSYNC.ALL ;  /* 0x0000000000007948 */ /* 0x000fea0003800000 */
[----:B------:R-:W3:Y:S01]  /*35b0*/  S2UR UR4, SR_CgaCtaId ;  /* 0x00000000000479c3 */ /* 0x000ee20000008800 */
[----:B------:R-:W-:Y:S01]  /*35c0*/  UMOV UR26, 0x400 ;  /* 0x00000400001a7882 */ /* 0x000fe20000000000 */
[----:B------:R-:W-:-:S06]  /*35d0*/  NOP ;  /* 0x0000000000007918 */ /* 0x000fcc0000000000 */
[----:B------:R-:W-:Y:S06]  /*35e0*/  BAR.ARV 0x6, 0xa0 ;  /* 0x0182800000007b1d */ /* 0x000fec0000002000 */
[----:B------:R-:W4:Y:S01]  /*35f0*/  LDCU UR6, c[0x0][0x38c] ;  /* 0x00007180ff0677ac */ /* 0x000f220008000800 */
[----:B------:R-:W-:Y:S01]  /*3600*/  LOP3.LUT R3, R3, 0xffff, RZ, 0xc0, !PT ;  /* 0x0000ffff03037812 */ /* 0x000fe200078ec0ff */
[----:B-1----:R-:W-:Y:S01]  /*3610*/  IMAD.MOV.U32 R9, RZ, RZ, 0x1 ;  /* 0x00000001ff097424 */ /* 0x002fe200078e00ff */
[----:B------:R-:W-:Y:S01]  /*3620*/  LOP3.LUT R2, R2, 0xffff, RZ, 0xc0, !PT ;  /* 0x0000ffff02027812 */ /* 0x000fe200078ec0ff */
[----:B------:R-:W-:Y:S01]  /*3630*/  IMAD.MOV.U32 R8, RZ, RZ, RZ ;  /* 0x000000ffff087224 */ /* 0x000fe200078e00ff */
[----:B------:R-:W-:Y:S01]  /*3640*/  R2UR UR28, R3 ;  /* 0x00000000031c72ca */ /* 0x000fe200000e0000 */
[----:B------:R-:W-:Y:S01]  /*3650*/  UMOV UR32, URZ ;  /* 0x000000ff00207c82 */ /* 0x000fe20008000000 */
[----:B------:R-:W-:-:S02]  /*3660*/  R2UR UR42, R2 ;  /* 0x00000000022a72ca */ /* 0x000fc400000e0000 */
[----:B------:R-:W-:Y:S01]  /*3670*/  CS2R R2, SRZ ;  /* 0x0000000000027805 */ /* 0x000fe2000001ff00 */
[----:B------:R-:W-:Y:S01]  /*3680*/  UMOV UR23, URZ ;  /* 0x000000ff00177c82 */ /* 0x000fe20008000000 */
[----:B---3--:R-:W-:Y:S01]  /*3690*/  ULEA UR26, UR4, UR26, 0x18 ;  /* 0x0000001a041a7291 */ /* 0x008fe2000f8ec0ff */
[----:B------:R-:W-:Y:S01]  /*36a0*/  UMOV UR22, URZ ;  /* 0x000000ff00167c82 */ /* 0x000fe20008000000 */
[----:B------:R-:W-:Y:S02]  /*36b0*/  UISETP.NE.AND UP3, UPT, UR47, URZ, UPT ;  /* 0x000000ff2f00728c */ /* 0x000fe4000bf65270 */
[----:B------:R-:W-:Y:S02]  /*36c0*/  UIADD3 UR5, UPT, UPT, UR26, 0x4400, URZ ;  /* 0x000044001a057890 */ /* 0x000fe4000fffe0ff */
[----:B------:R-:W-:-:S03]  /*36d0*/  UIADD3 UR4, UPT, UPT, UR26, 0x18400, URZ ;  /* 0x000184001a047890 */ /* 0x000fc6000fffe0ff */
[----:B--2---:R-:W1:Y:S01]  /*36e0*/  LDS R0, [UR26+0x120] ;  /* 0x0001201aff007984 */ /* 0x004e620008000800 */
[----:B----4-:R-:W-:Y:S02]  /*36f0*/  UIADD3 UR6, UPT, UPT, UR6, 0x7f, URZ ;  /* 0x0000007f06067890 */ /* 0x010fe4000fffe0ff */
[----:B------:R-:W-:Y:S02]  /*3700*/  USHF.R.U32.HI UR5, URZ, 0x4, UR5 ;  /* 0x00000004ff057899 */ /* 0x000fe40008011605 */
[----:B------:R-:W-:Y:S02]  /*3710*/  USHF.R.S32.HI UR33, URZ, 0x1f, UR6 ;  /* 0x0000001fff217899 */ /* 0x000fe40008011406 */
[----:B------:R-:W-:Y:S02]  /*3720*/  USHF.R.U32.HI UR4, URZ, 0x4, UR4 ;  /* 0x00000004ff047899 */ /* 0x000fe40008011604 */
[----:B------:R-:W-:Y:S02]  /*3730*/  ULEA.HI UR33, UR33, UR6, URZ, 0x7 ;  /* 0x0000000621217291 */ /* 0x000fe4000f8f38ff */
[----:B------:R-:W-:-:S02]  /*3740*/  ULOP3.LUT UR5, UR5, 0x3fff, URZ, 0xc0, !UPT ;  /* 0x00003fff05057892 */ /* 0x000fc4000f8ec0ff */
[----:B------:R-:W-:Y:S02]  /*3750*/  USHF.R.S32.HI UR33, URZ, 0x7, UR33 ;  /* 0x00000007ff217899 */ /* 0x000fe40008011421 */
[----:B------:R-:W-:Y:S02]  /*3760*/  ULOP3.LUT UR30, UR4, 0x3fff, URZ, 0xc0, !UPT ;  /* 0x00003fff041e7892 */ /* 0x000fe4000f8ec0ff */
[----:B------:R-:W-:Y:S01]  /*3770*/  UISETP.LT.AND UP0, UPT, UR33, 0x1, UPT ;  /* 0x000000012100788c */ /* 0x000fe2000bf01270 */
[----:B------:R-:W-:Y:S01]  /*3780*/  UMOV UR40, 0x0 ;  /* 0x0000000000287882 */ /* 0x000fe20000000000 */
[----:B------:R-:W-:Y:S01]  /*3790*/  UMOV UR41, 0x101004a0 ;  /* 0x101004a000297882 */ /* 0x000fe20000000000 */
[----:B------:R-:W-:Y:S02]  /*37a0*/  ULOP3.LUT UR29, UR5, 0x10000, URZ, 0xfc, !UPT ;  /* 0x00010000051d7892 */ /* 0x000fe4000f8efcff */
[----:B------:R-:W-:Y:S02]  /*37b0*/  ULOP3.LUT UR30, UR30, 0x10000, URZ, 0xfc, !UPT ;  /* 0x000100001e1e7892 */ /* 0x000fe4000f8efcff */
[----:B------:R-:W-:Y:S01]  /*37c0*/  USEL UR43, UR33, 0x1, !UP0 ;  /* 0x00000001212b7887 */ /* 0x000fe2000c000000 */
[----:B------:R-:W-:Y:S01]  /*37d0*/  UMOV UR38, 0x0 ;  /* 0x0000000000267882 */ /* 0x000fe20000000000 */
[----:B------:R-:W-:Y:S01]  /*37e0*/  UMOV UR39, 0x101004a0 ;  /* 0x101004a000277882 */ /* 0x000fe20000000000 */
[----:B------:R-:W-:Y:S01]  /*37f0*/  UMOV UR36, 0x0 ;  /* 0x0000000000247882 */ /* 0x000fe20000000000 */
[----:B------:R-:W-:Y:S01]  /*3800*/  UMOV UR37, 0x101004a0 ;  /* 0x101004a000257882 */ /* 0x000fe20000000000 */
[----:B------:R-:W-:Y:S01]  /*3810*/  UMOV UR34, 0x0 ;  /* 0x0000000000227882 */ /* 0x000fe20000000000 */
[----:B------:R-:W-:Y:S01]  /*3820*/  UMOV UR35, 0x101004a0 ;  /* 0x101004a000237882 */ /* 0x000fe20000000000 */
[----:B-1----:R-:W-:-:S15]  /*3830*/  R2UR UR44, R0 ;  /* 0x00000000002c72ca */ /* 0x002fde00000e0000 */
.L_x_75:
[C---:B------:R-:W-:Y:S02]  /*3840*/  LEA R0, R8.reuse, UR26, 0x3 ;  /* 0x0000001a08007c11 */ /* 0x040fe4000f8e18ff */
[----:B------:R-:W-:Y:S02]  /*3850*/  SHF.L.U32 R4, R3, 0x1f, RZ ;  /* 0x0000001f03047819 */ /* 0x000fe400000006ff */
[----:B------:R-:W-:Y:S02]  /*3860*/  LEA R5, R8, UR26, 0x4 ;  /* 0x0000001a08057c11 */ /* 0x000fe4000f8e20ff */
[----:B------:R-:W1:Y:S02]  /*3870*/  SYNCS.PHASECHK.TRANS64.TRYWAIT P0, [R0+URZ+0x70], R4 ;  /* 0x00007004000075a7 */ /* 0x000e6400080011ff */
[----:B-1-3--:R-:W-:Y:S05]  /*3880*/  @!P0 BRA `(.L_x_68) ;  /* 0x00000044002c8947 */ /* 0x00afea0003800000 */
.L_x_134:
[----:B-1----:R-:W1:Y:S01]  /*3890*/  LDS.128 R4, [R5+0x100] ;  /* 0x0001000005047984 */ /* 0x002e620000000c00 */
[----:B------:R-:W-:Y:S02]  /*38a0*/  VIADD R0, R0, 0x80 ;  /* 0x0000008000007836 */ /* 0x000fe40000000000 */
[----:B------:R-:W-:Y:S01]  /*38b0*/  VIADD R8, R8, 0x1 ;  /* 0x0000000108087836 */ /* 0x000fe20000000000 */
[----:B------:R-:W-:Y:S01]  /*38c0*/  @!PT LDS RZ, [RZ] ;  /* 0x00000000fffff984 */ /* 0x000fe20000000800 */
[----:B------:R-:W-:Y:S01]  /*38d0*/  @!PT LDS RZ, [RZ] ;  /* 0x00000000fffff984 */ /* 0x000fe20000000800 */
[----:B------:R-:W-:Y:S01]  /*38e0*/  @!PT LDS RZ, [RZ] ;  /* 0x00000000fffff984 */ /* 0x000fe20000000800 */
[----:B------:R-:W-:Y:S01]  /*38f0*/  @!PT LDS RZ, [RZ] ;  /* 0x00000000fffff984 */ /* 0x000fe20000000800 */
[----:B------:R2:W-:Y:S06]  /*3900*/  MEMBAR.ALL.CTA ;  /* 0x0000000000007992 */ /* 0x0005ec0000008000 */
[----:B--2---:R-:W2:Y:S01]  /*3910*/  FENCE.VIEW.ASYNC.S ;  /* 0x00000000000073c6 */ /* 0x004ea20000000000 */
[----:B------:R-:W-:-:S04]  /*3920*/  PRMT R0, RZ, 0x654, R0 ;  /* 0x00000654ff007816 */ /* 0x000fc80000000000 */
[----:B--2---:R2:W-:Y:S01]  /*3930*/  SYNCS.ARRIVE.TRANS64.RED.A1T0 RZ, [R0+URZ], RZ ;  /* 0x000000ff00ff79a7 */ /* 0x0045e200081004ff */
[----:B-1----:R-:W-:Y:S01]  /*3940*/  LOP3.LUT P1, RZ, R6, 0x1, RZ, 0xc0, !PT ;  /* 0x0000000106ff7812 */ /* 0x002fe2000782c0ff */
[----:B--2---:R-:W-:-:S12]  /*3950*/  BRA.U UP3, `(.L_x_69) ;  /* 0x0000000503087547 */ /* 0x004fd8000b800000 */
[----:B------:R-:W1:Y:S01]  /*3960*/  LDCU UR4, c[0x0][0x38c] ;  /* 0x00007180ff0477ac */ /* 0x000e620008000800 */
[----:B------:R-:W-:Y:S02]  /*3970*/  PLOP3.LUT P2, PT, PT, PT, PT, 0x80, 0x8 ;  /* 0x000000000008781c */ /* 0x000fe40003f4f070 */
[----:B------:R-:W-:Y:S01]  /*3980*/  SHF.L.U32 R4, R9, 0x1f, RZ ;  /* 0x0000001f09047819 */ /* 0x000fe200000006ff */
[----:B------:R-:W-:Y:S02]  /*3990*/  ULEA UR31, UR32, UR26, 0x3 ;  /* 0x0000001a201f7291 */ /* 0x000fe4000f8e18ff */
[----:B------:R-:W-:Y:S02]  /*39a0*/  ULEA UR11, UR32, UR44, 0x6 ;  /* 0x0000002c200b7291 */ /* 0x000fe4000f8e30ff */
[----:B-1----:R-:W-:-:S06]  /*39b0*/  UISETP.GE.AND UP0, UPT, UR4, 0x1, UPT ;  /* 0x000000010400788c */ /* 0x002fcc000bf06270 */
[----:B------:R-:W-:-:S05]  /*39c0*/  PLOP3.LUT P0, PT, PT, PT, UP0, 0x80, 0x8 ;  /* 0x000000000008781c */ /* 0x000fca0003f0f008 */
[----:B------:R-:W-:-:S08]  /*39d0*/  @UP0 ULEA UR4, UR23, UR26, 0x3 ;  /* 0x0000001a17040291 */ /* 0x000fd0000f8e18ff */
[----:B------:R-:W-:-:S04]  /*39e0*/  @P0 SHF.L.U32 R0, R2, 0x1f, RZ ;  /* 0x0000001f02000819 */ /* 0x000fc800000006ff */
[----:B------:R1:W2:Y:S01]  /*39f0*/  @P0 SYNCS.PHASECHK.TRANS64.TRYWAIT P2, [UR4], R0 ;  /* 0x00000000ff0005a7 */ /* 0x0002a20008041104 */
[----:B------:R-:W3:Y:S02]  /*3a00*/  SYNCS.PHASECHK.TRANS64.TRYWAIT P0, [UR31+0xb0], R4 ;  /* 0x0000b004ff0075a7 */ /* 0x000ee4000800111f */
[----:B-123--:R-:W-:Y:S05]  /*3a10*/  @!P0 BRA `(.L_x_70) ;  /* 0x0000004000dc8947 */ /* 0x00efea0003800000 */
.L_x_136:
[----:B------:R-:W-:Y:S01]  /*3a20*/  UMOV UR27, UR22 ;  /* 0x00000016001b7c82 */ /* 0x000fe20008000000 */
[----:B------:R-:W-:Y:S05]  /*3a30*/  BRA.U !UP0, `(.L_x_71) ;  /* 0x0000000108c07547 */ /* 0x000fea000b800000 */
[----:B------:R-:W-:Y:S02]  /*3a40*/  UIADD3 UR27, UPT, UPT, UR43, UR22, URZ ;  /* 0x000000162b1b7290 */ /* 0x000fe4000fffe0ff */
[----:B------:R-:W-:Y:S01]  /*3a50*/  UPLOP3.LUT UP2, UPT, UPT, UPT, UPT, 0x40, 0x4 ;  /* 0x000000000004789c */ /* 0x000fe20003f4e870 */
[----:B------:R-:W-:Y:S01]  /*3a60*/  UMOV UR24, UR33 ;  /* 0x0000002100187c82 */ /* 0x000fe20008000000 */
[----:B------:R-:W-:-:S09]  /*3a70*/  UMOV UR10, UR23 ;  /* 0x00000017000a7c82 */ /* 0x000fd20008000000 */
.L_x_74:
[----:B--2---:R-:W-:Y:S01]  /*3a80*/  ULEA UR5, UR10, UR26, 0x3 ;  /* 0x0000001a0a057291 */ /* 0x004fe2000f8e18ff */
[----:B---3--:R-:W-:Y:S11]  /*3a90*/  @P2 BRA `(.L_x_72) ;  /* 0x00000000000c2947 */ /* 0x008ff60003800000 */
[----:B-1----:R-:W-:Y:S04]  /*3aa0*/  SHF.L.U32 R4, R2, 0x1f, RZ ;  /* 0x0000001f02047819 */ /* 0x002fe800000006ff */
[----:B------:R-:W1:Y:S02]  /*3ab0*/  SYNCS.PHASECHK.TRANS64.TRYWAIT P0, [UR5], R4 ;  /* 0x00000004ff0075a7 */ /* 0x000e640008001105 */
[----:B-1----:R-:W-:Y:S05]  /*3ac0*/  @!P0 BRA `(.L_x_73) ;  /* 0x0000004000c88947 */ /* 0x002fea0003800000 */
.L_x_72:
[----:B------:R-:W-:Y:S01]  /*3ad0*/  UISETP.NE.AND UP0, UPT, UR24, 0x1, UPT ;  /* 0x000000011800788c */ /* 0x000fe2000bf05270 */
[----:B------:R-:W-:Y:S01]  /*3ae0*/  PLOP3.LUT P2, PT, PT, PT, PT, 0x80, 0x8 ;  /* 0x000000000008781c */ /* 0x000fe20003f4f070 */
[----:B------:R-:W-:Y:S02]  /*3af0*/  UIADD3 UR4, UPT, UPT, UR10, 0x1, URZ ;  /* 0x000000010a047890 */ /* 0x000fe4000fffe0ff */
[----:B------:R-:W-:Y:S02]  /*3b00*/  UIADD3 UR25, UPT, UPT, UR5, 0x28, URZ ;  /* 0x0000002805197890 */ /* 0x000fe4000fffe0ff */
[----:B------:R-:W-:Y:S01]  /*3b10*/  UISETP.NE.AND UP1, UPT, UR4, 0x5, UPT ;  /* 0x000000050400788c */ /* 0x000fe2000bf25270 */
[----:B------:R-:W-:Y:S01]  /*3b20*/  PLOP3.LUT P0, PT, PT, PT, UP0, 0x80, 0x8 ;  /* 0x000000000008781c */ /* 0x000fe20003f0f008 */
[----:B------:R-:W-:Y:S02]  /*3b30*/  UIADD3 UR22, UPT, UPT, UR22, 0x1, URZ ;  /* 0x0000000116167890 */ /* 0x000fe4000fffe0ff */
[----:B------:R-:W-:Y:S02]  /*3b40*/  USEL UR6, URZ, 0x1, UP1 ;  /* 0x00000001ff067887 */ /* 0x000fe40008800000 */
[----:B------:R-:W-:Y:S02]  /*3b50*/  USEL UR23, UR4, URZ, UP1 ;  /* 0x000000ff04177287 */ /* 0x000fe40008800000 */
[----:B------:R-:W-:Y:S02]  /*3b60*/  UIADD3 UR24, UPT, UPT, UR24, -0x1, URZ ;  /* 0xffffffff18187890 */ /* 0x000fe4000fffe0ff */
[----:B------:R-:W-:Y:S01]  /*3b70*/  @UP0 ULEA UR4, UR23, UR26, 0x3 ;  /* 0x0000001a17040291 */ /* 0x000fe2000f8e18ff */
[----:B------:R-:W-:Y:S01]  /*3b80*/  LOP3.LUT R2, R2, UR6, RZ, 0x3c, !PT ;  /* 0x0000000602027c12 */ /* 0x000fe2000f8e3cff */
[----:B------:R-:W-:Y:S02]  /*3b90*/  ULEA UR6, UR10, UR30, 0x8 ;  /* 0x0000001e0a067291 */ /* 0x000fe4000f8e40ff */
[----:B------:R-:W-:Y:S01]  /*3ba0*/  UISETP.NE.AND UP0, UPT, UR22, UR27, UPT ;  /* 0x0000001b1600728c */ /* 0x000fe2000bf05270 */
[----:B-1----:R-:W-:Y:S01]  /*3bb0*/  @P0 SHF.L.U32 R0, R2, 0x1f, RZ ;  /* 0x0000001f02000819 */ /* 0x002fe200000006ff */
[----:B------:R-:W-:Y:S02]  /*3bc0*/  UIADD3 UR20, UPT, UPT, UR6, 0x2, URZ ;  /* 0x0000000206147890 */ /* 0x000fe4000fffe0ff */
[----:B------:R-:W-:Y:S01]  /*3bd0*/  UIADD3 UR16, UPT, UPT, UR6, 0x4, URZ ;  /* 0x0000000406107890 */ /* 0x000fe2000fffe0ff */
[----:B------:R2:W3:Y:S01]  /*3be0*/  @P0 SYNCS.PHASECHK.TRANS64.TRYWAIT P2, [UR4], R0 ;  /* 0x00000000ff0005a7 */ /* 0x0004e20008041104 */
[----:B------:R-:W-:Y:S02]  /*3bf0*/  ULEA UR4, UR10, UR29, 0xa ;  /* 0x0000001d0a047291 */ /* 0x000fe4000f8e50ff */
[----:B------:R-:W-:Y:S02]  /*3c00*/  UIADD3 UR12, UPT, UPT, UR6, 0x6, URZ ;  /* 0x00000006060c7890 */ /* 0x000fe4000fffe0ff */
[----:B------:R-:W-:Y:S02]  /*3c10*/  UIADD3 UR18, UPT, UPT, UR4, 0x2, URZ ;  /* 0x0000000204127890 */ /* 0x000fe4000fffe0ff */
[----:B------:R-:W-:Y:S02]  /*3c20*/  UIADD3 UR14, UPT, UPT, UR4, 0x4, URZ ;  /* 0x00000004040e7890 */ /* 0x000fe4000fffe0ff */
[----:B------:R-:W-:Y:S01]  /*3c30*/  UIADD3 UR8, UPT, UPT, UR4, 0x6, URZ ;  /* 0x0000000604087890 */ /* 0x000fe2000fffe0ff */
[----:B------:R-:W-:Y:S01]  /*3c40*/  UMOV UR7, 0x40004040 ;  /* 0x4000404000077882 */ /* 0x000fe20000000000 */
[----:B------:R-:W-:Y:S01]  /*3c50*/  UMOV UR5, 0x40004040 ;  /* 0x4000404000057882 */ /* 0x000fe20000000000 */
[----:B------:R-:W-:Y:S01]  /*3c60*/  UMOV UR21, 0x40004040 ;  /* 0x4000404000157882 */ /* 0x000fe20000000000 */
[----:B------:R2:W-:Y:S01]  /*3c70*/  UTCIMMA.2CTA gdesc[UR4], gdesc[UR6], tmem[UR11], tmem[UR40], idesc[UR41], UP2 ;  /* 0x00ff2806040075ea */ /* 0x0005e2000920010b */
[----:B------:R-:W-:Y:S01]  /*3c80*/  UPLOP3.LUT UP2, UPT, UPT, UPT, UPT, 0x80, 0x8 ;  /* 0x000000000008789c */ /* 0x000fe20003f4f070 */
[----:B------:R-:W-:Y:S01]  /*3c90*/  UMOV UR19, 0x40004040 ;  /* 0x4000404000137882 */ /* 0x000fe20000000000 */
[----:B------:R-:W-:Y:S01]  /*3ca0*/  UMOV UR17, 0x40004040 ;  /* 0x4000404000117882 */ /* 0x000fe20000000000 */
[----:B------:R2:W-:Y:S01]  /*3cb0*/  UTCIMMA.2CTA gdesc[UR18], gdesc[UR20], tmem[UR11], tmem[UR38], idesc[UR39], UPT ;  /* 0x00ff2614120075ea */ /* 0x0005e2000ba0010b */
[----:B------:R-:W-:Y:S01]  /*3cc0*/  UMOV UR15, 0x40004040 ;  /* 0x40004040000f7882 */ /* 0x000fe20000000000 */
[----:B------:R-:W-:Y:S01]  /*3cd0*/  UMOV UR13, 0x40004040 ;  /* 0x40004040000d7882 */ /* 0x000fe20000000000 */
[----:B------:R-:W-:Y:S01]  /*3ce0*/  UMOV UR9, 0x40004040 ;  /* 0x4000404000097882 */ /* 0x000fe20000000000 */
[----:B------:R2:W-:Y:S01]  /*3cf0*/  UTCIMMA.2CTA gdesc[UR14], gdesc[UR16], tmem[UR11], tmem[UR36], idesc[UR37], UPT ;  /* 0x00ff24100e0075ea */ /* 0x0005e2000ba0010b */
[----:B------:R2:W-:Y:S01]  /*3d00*/  UTCIMMA.2CTA gdesc[UR8], gdesc[UR12], tmem[UR11], tmem[UR34], idesc[UR35], UPT ;  /* 0x00ff220c080075ea */ /* 0x0005e2000ba0010b */
[----:B------:R2:W-:Y:S01]  /*3d10*/  UTCBAR.2CTA.MULTICAST [UR25], URZ, UR28 ;  /* 0x000000ff190073e9 */ /* 0x0005e2000820081c */
[----:B------:R-:W-:Y:S01]  /*3d20*/  UMOV UR10, UR23 ;  /* 0x00000017000a7c82 */ /* 0x000fe20008000000 */
[----:B------:R-:W-:Y:S05]  /*3d30*/  BRA.U UP0, `(.L_x_74) ;  /* 0xfffffffd00507547 */ /* 0x000fea000b83ffff */
.L_x_71:
[----:B--2---:R-:W-:Y:S01]  /*3d40*/  UIADD3 UR4, UPT, UPT, UR31, 0x90, URZ ;  /* 0x000000901f047890 */ /* 0x004fe2000fffe0ff */
[----:B------:R-:W-:-:S08]  /*3d50*/  UMOV UR22, UR27 ;  /* 0x0000001b00167c82 */ /* 0x000fd00008000000 */
[----:B------:R2:W-:Y:S01]  /*3d60*/  UTCBAR.2CTA.MULTICAST [UR4], URZ, UR42 ;  /* 0x000000ff040073e9 */ /* 0x0005e2000820082a */
[----:B------:R-:W-:Y:S02]  /*3d70*/  NOP ;  /* 0x0000000000007918 */ /* 0x000fe40000000000 */
.L_x_69:
[----:B--2---:R-:W-:Y:S01]  /*3d80*/  UIADD3 UR4, UPT, UPT, UR32, 0x1, URZ ;  /* 0x0000000120047890 */ /* 0x004fe2000fffe0ff */
[----:B------:R-:W-:-:S03]  /*3d90*/  ISETP.NE.AND P0, PT, R8, 0x2, PT ;  /* 0x000000020800780c */ /* 0x000fc60003f05270 */
[----:B------:R-:W-:Y:S01]  /*3da0*/  UISETP.NE.AND UP0, UPT, UR4, 0x4, UPT ;  /* 0x000000040400788c */ /* 0x000fe2000bf05270 */
[----:B-1----:R-:W-:Y:S02]  /*3db0*/  SEL R0, RZ, 0x1, P0 ;  /* 0x00000001ff007807 */ /* 0x002fe40000000000 */
[----:B------:R-:W-:Y:S01]  /*3dc0*/  SEL R8, R8, RZ, P0 ;  /* 0x000000ff08087207 */ /* 0x000fe20000000000 */
[----:B------:R-:W-:Y:S01]  /*3dd0*/  USEL UR5, URZ, 0x1, UP0 ;  /* 0x00000001ff057887 */ /* 0x000fe20008000000 */
[----:B------:R-:W-:Y:S01]  /*3de0*/  LOP3.LUT R3, R3, R0, RZ, 0x3c, !PT ;  /* 0x0000000003037212 */ /* 0x000fe200078e3cff */
[----:B------:R-:W-:-:S04]  /*3df0*/  USEL UR32, UR4, URZ, UP0 ;  /* 0x000000ff04207287 */ /* 0x000fc80008000000 */
[----:B------:R-:W-:Y:S01]  /*3e00*/  LOP3.LUT R9, R9, UR5, RZ, 0x3c, !PT ;  /* 0x0000000509097c12 */ /* 0x000fe2000f8e3cff */
[----:B------:R-:W-:Y:S07]  /*3e10*/  @P1 BRA `(.L_x_75) ;  /* 0xfffffff800881947 */ /* 0x000fee000383ffff */
[----:B------:R-:W1:Y:S01]  /*3e20*/  S2UR UR8, SR_CgaCtaId ;  /* 0x00000000000879c3 */ /* 0x000e620000008800 */
[----:B------:R-:W-:Y:S01]  /*3e30*/  ELECT P0, URZ, PT ;  /* 0x0000000000ff782f */ /* 0x000fe20003800000 */
[----:B------:R-:W-:Y:S01]  /*3e40*/  HFMA2 R0, -RZ, RZ, 0, 5.9604644775390625e-08 ;  /* 0x00000001ff007431 */ /* 0x000fe200000001ff */
[----:B------:R-:W-:-:S05]  /*3e50*/  UMOV UR4, 0x40 ;  /* 0x0000004000047882 */ /* 0x000fca0000000000 */
[----:B------:R-:W-:Y:S01]  /*3e60*/  UVIRTCOUNT.DEALLOC.SMPOOL 0x80 ;  /* 0x000000800000784c */ /* 0x000fe20000000000 */
[----:B------:R-:W-:Y:S02]  /*3e70*/  UISETP.NE.AND UP1, UPT, UR47, URZ, UPT ;  /* 0x000000ff2f00728c */ /* 0x000fe4000bf25270 */
[----:B-1----:R-:W-:-:S09]  /*3e80*/  ULEA UR8, UR8, UR4, 0x18 ;  /* 0x0000000408087291 */ /* 0x002fd2000f8ec0ff */
[----:B------:R1:W-:Y:S01]  /*3e90*/  @P0 STS.U8 [UR8+0x1c], R0 ;  /* 0x00001c00ff000988 */ /* 0x0003e20008000008 */
[----:B------:R-:W-:Y:S05]  /*3ea0*/  BRA.U UP1, `(.L_x_76) ;  /* 0x0000000101a07547 */ /* 0x000fea000b800000 */
[----:B------:R-:W-:Y:S01]  /*3eb0*/  UIADD3 UR7, UPT, UPT, UR26, 0xb0, URZ ;  /* 0x000000b01a077890 */ /* 0x000fe2000fffe0ff */
[----:B------:R-:W-:-:S03]  /*3ec0*/  SHF.L.U32 R2, R9, 0x1f, RZ ;  /* 0x0000001f09027819 */ /* 0x000fc600000006ff */
[----:B------:R-:W-:-:S09]  /*3ed0*/  ULEA UR4, UR32, UR7, 0x3 ;  /* 0x0000000720047291 */ /* 0x000fd2000f8e18ff */
[----:B------:R-:W2:Y:S02]  /*3ee0*/  SYNCS.PHASECHK.TRANS64.TRYWAIT P0, [UR4], R2 ;  /* 0x00000002ff0075a7 */ /* 0x000ea40008001104 */
[----:B--2---:R-:W-:Y:S05]  /*3ef0*/  @!P0 BRA `(.L_x_77) ;  /* 0x0000003c00d48947 */ /* 0x004fea0003800000 */
.L_x_139:
        /* <DEDUP_REMOVED lines=9> */
.L_x_141:
        /* <DEDUP_REMOVED lines=9> */
.L_x_143:
[----:B------:R-:W-:-:S04]  /*4020*/  UIADD3 UR4, UPT, UPT, UR4, 0x1, URZ ;  /* 0x0000000104047890 */ /* 0x000fc8000fffe0ff */
[----:B------:R-:W-:-:S04]  /*4030*/  UISETP.NE.AND UP0, UPT, UR4, 0x4, UPT ;  /* 0x000000040400788c */ /* 0x000fc8000bf05270 */
[----:B------:R-:W-:Y:S02]  /*4040*/  USEL UR5, URZ, 0x1, UP0 ;  /* 0x00000001ff057887 */ /* 0x000fe40008000000 */
[----:B------:R-:W-:-:S04]  /*4050*/  USEL UR4, UR4, URZ, UP0 ;  /* 0x000000ff04047287 */ /* 0x000fc80008000000 */
[----:B------:R-:W-:Y:S01]  /*4060*/  ULEA UR4, UR4, UR7, 0x3 ;  /* 0x0000000704047291 */ /* 0x000fe2000f8e18ff */
[----:B------:R-:W-:-:S04]  /*4070*/  LOP3.LUT R2, R2, UR5, RZ, 0x3c, !PT ;  /* 0x0000000502027c12 */ /* 0x000fc8000f8e3cff */
[----:B------:R-:W-:Y:S01]  /*4080*/  SHF.L.U32 R2, R2, 0x1f, RZ ;  /* 0x0000001f02027819 */ /* 0x000fe200000006ff */
[----:B-1----:R-:W-:-:S04]  /*4090*/  IMAD.U32 R0, RZ, RZ, UR4 ;  /* 0x00000004ff007e24 */ /* 0x002fc8000f8e00ff */
[----:B------:R1:W2:Y:S03]  /*40a0*/  SYNCS.PHASECHK.TRANS64.TRYWAIT P0, [R0+URZ], R2 ;  /* 0x00000002000075a7 */ /* 0x0002a600080011ff */
[----:B--2---:R-:W-:Y:S05]  /*40b0*/  @!P0 NANOSLEEP.SYNCS 0x989680 ;  /* 0x009896800000895d */ /* 0x004fea0003900000 */
[----:B------:R-:W2:Y:S02]  /*40c0*/  @!P0 SYNCS.PHASECHK.TRANS64 P0, [R0+URZ], R2 ;  /* 0x00000002000085a7 */ /* 0x000ea400080010ff */
[----:B--2---:R-:W-:Y:S05]  /*40d0*/  @P0 BRA `(.L_x_80) ;  /* 0x0000000000200947 */ /* 0x004fea0003800000 */
.L_x_81:
[----:B--2---:R2:W4:Y:S02]  /*40e0*/  SYNCS.PHASECHK.TRANS64.TRYWAIT P0, [R0+URZ], R2 ;  /* 0x00000002000075a7 */ /* 0x00452400080011ff */
[----:B----4-:R-:W-:Y:S05]  /*40f0*/  @!P0 NANOSLEEP.SYNCS 0x989680 ;  /* 0x009896800000895d */ /* 0x010fea0003900000 */
[----:B------:R-:W4:Y:S02]  /*4100*/  @!P0 SYNCS.PHASECHK.TRANS64 P0, [R0+URZ], R2 ;  /* 0x00000002000085a7 */ /* 0x000f2400080010ff */
[----:B----4-:R-:W-:Y:S05]  /*4110*/  @!P0 BRA `(.L_x_81) ;  /* 0xfffffffc00f08947 */ /* 0x010fea000383ffff */
[----:B------:R-:W-:Y:S05]  /*4120*/  BRA `(.L_x_80) ;  /* 0x00000000000c7947 */ /* 0x000fea0003800000 */
.L_x_76:
[----:B------:R-:W-:-:S04]  /*4130*/  UIADD3 UR4, UPT, UPT, UR26, 0xf0, URZ ;  /* 0x000000f01a047890 */ /* 0x000fc8000fffe0ff */
[----:B------:R-:W-:-:S09]  /*4140*/  UPRMT UR4, UR48, 0x654, UR4 ;  /* 0x0000065430047896 */ /* 0x000fd20008000004 */
[----:B------:R-:W-:Y:S03]  /*4150*/  SYNCS.ARRIVE.TRANS64.RED.A1T0 RZ, [UR4], RZ ;  /* 0x000000ffffff79a7 */ /* 0x000fe60008100404 */
.L_x_80:
[----:B-12---:R-:W-:Y:S01]  /*4160*/  SHF.L.U32 R2, RZ, 0x1f, RZ ;  /* 0x0000001fff027819 */ /* 0x006fe200000006ff */
[----:B------:R-:W-:Y:S01]  /*4170*/  UIADD3 UR4, UPT, UPT, UR26, 0xf0, URZ ;  /* 0x000000f01a047890 */ /* 0x000fe2000fffe0ff */
[----:B------:R-:W-:Y:S02]  /*4180*/  PLOP3.LUT P0, PT, PT, PT, UP1, 0x80, 0x8 ;  /* 0x000000000008781c */ /* 0x000fe40003f0f018 */
[----:B------:R-:W1:Y:S02]  /*4190*/  SYNCS.PHASECHK.TRANS64.TRYWAIT P1, [UR26+0xf0], R2 ;  /* 0x0000f002ff0075a7 */ /* 0x000e64000802111a */
[----:B-1----:R-:W-:Y:S09]  /*41a0*/  @!P1 BRA `(.L_x_82) ;  /* 0x0000003c00709947 */ /* 0x002ff20003800000 */
.L_x_145:
[----:B------:R-:W-:Y:S01]  /*41b0*/  @!UP1 UPRMT UR4, UR48, 0x654, UR4 ;  /* 0x0000065430049896 */ /* 0x000fe20008000004 */
[----:B------:R-:W-:Y:S01]  /*41c0*/  UMOV UR5, 0xffff ;  /* 0x0000ffff00057882 */ /* 0x000fe20000000000 */
[----:B------:R-:W-:-:S07]  /*41d0*/  UMOV UR6, 0x1 ;  /* 0x0000000100067882 */ /* 0x000fce0000000000 */
[----:B------:R-:W-:Y:S01]  /*41e0*/  @!P0 SYNCS.ARRIVE.TRANS64.RED.A1T0 RZ, [UR4], RZ ;  /* 0x000000ffffff89a7 */ /* 0x000fe20008100404 */
[----:B------:R-:W-:Y:S01]  /*41f0*/  NOP ;  /* 0x0000000000007918 */ /* 0x000fe20000000000 */
[----:B-1----:R-:W1:Y:S01]  /*4200*/  LDS R0, [UR8+0x14] ;  /* 0x00001408ff007984 */ /* 0x002e620008000800 */
[----:B------:R-:W-:-:S04]  /*4210*/  ULOP3.LUT UR4, UR44, 0xffff, URZ, 0xc0, !UPT ;  /* 0x0000ffff2c047892 */ /* 0x000fc8000f8ec0ff */
[----:B------:R-:W-:-:S04]  /*4220*/  USHF.R.U32.HI UR4, URZ, 0x5, UR4 ;  /* 0x00000005ff047899 */ /* 0x000fc80008011604 */
[----:B------:R-:W-:Y:S02]  /*4230*/  USHF.L.U32 UR5, UR5, UR4, URZ ;  /* 0x0000000405057299 */ /* 0x000fe400080006ff */
[----:B------:R-:W-:-:S04]  /*4240*/  USHF.L.U32 UR4, UR6, UR4, URZ ;  /* 0x0000000406047299 */ /* 0x000fc800080006ff */
[----:B-1----:R-:W-:-:S04]  /*4250*/  LOP3.LUT R0, R0, UR5, RZ, 0xc0, !PT ;  /* 0x0000000500007c12 */ /* 0x002fc8000f8ec0ff */
[----:B------:R-:W-:-:S13]  /*4260*/  ISETP.NE.AND P0, PT, R0, UR5, PT ;  /* 0x0000000500007c0c */ /* 0x000fda000bf05270 */
[----:B------:R-:W-:Y:S05]  /*4270*/  @P0 BRA `(.L_x_83) ;  /* 0x0000000000580947 */ /* 0x000fea0003800000 */
[----:B------:R-:W1:Y:S02]  /*4280*/  LDS R0, [UR8+0x18] ;  /* 0x00001808ff007984 */ /* 0x000e640008000800 */
[----:B-1----:R-:W-:-:S04]  /*4290*/  LOP3.LUT R0, R0, UR4, RZ, 0xc0, !PT ;  /* 0x0000000400007c12 */ /* 0x002fc8000f8ec0ff */
[----:B------:R-:W-:-:S13]  /*42a0*/  ISETP.NE.AND P0, PT, R0, UR4, PT ;  /* 0x0000000400007c0c */ /* 0x000fda000bf05270 */
[----:B------:R-:W-:Y:S05]  /*42b0*/  @P0 BRA `(.L_x_84) ;  /* 0x00000000003c0947 */ /* 0x000fea0003800000 */
[----:B------:R-:W1:Y:S01]  /*42c0*/  S2R R2, SR_LANEID ;  /* 0x0000000000027919 */ /* 0x000e620000000000 */
[----:B------:R-:W-:-:S06]  /*42d0*/  ULOP3.LUT UR5, URZ, UR5, URZ, 0x33, !UPT ;  /* 0x00000005ff057292 */ /* 0x000fcc000f8e33ff */
[----:B------:R-:W-:-:S04]  /*42e0*/  IMAD.U32 R0, RZ, RZ, UR5 ;  /* 0x00000005ff007e24 */ /* 0x000fc8000f8e00ff */
[----:B------:R2:W4:Y:S02]  /*42f0*/  REDUX UR7, R0 ;  /* 0x00000000000773c4 */ /* 0x0005240000000000 */
[----:B------:R1:W-:Y:S01]  /*4300*/  UTCATOMSWS.AND URZ, UR5 ;  /* 0x0000000500ff79e3 */ /* 0x0003e20008000000 */
[----:B--2---:R-:W-:Y:S01]  /*4310*/  LOP3.LUT R0, RZ, UR4, RZ, 0x33, !PT ;  /* 0x00000004ff007c12 */ /* 0x004fe2000f8e33ff */
[----:B------:R-:W-:Y:S02]  /*4320*/  VOTEU.ANY UR4, UPT, PT ;  /* 0x0000000000047886 */ /* 0x000fe400038e0100 */
[----:B------:R-:W-:Y:S02]  /*4330*/  UFLO.U32 UR4, UR4 ;  /* 0x00000004000472bd */ /* 0x000fe400080e0000 */
[----:B------:R-:W2:Y:S04]  /*4340*/  REDUX UR6, R0 ;  /* 0x00000000000673c4 */ /* 0x000ea80000000000 */
[----:B-1----:R-:W-:-:S02]  /*4350*/  ISETP.EQ.U32.AND P0, PT, R2, UR4, PT ;  /* 0x0000000402007c0c */ /* 0x002fc4000bf02070 */
[----:B----4-:R-:W-:-:S11]  /*4360*/  MOV R2, UR7 ;  /* 0x0000000700027c02 */ /* 0x010fd60008000f00 */
[----:B------:R1:W-:Y:S01]  /*4370*/  @P0 ATOMS.AND RZ, [UR8+0x14], R2 ;  /* 0x00001402ffff098c */ /* 0x0003e2000a800008 */
[----:B--2---:R-:W-:-:S05]  /*4380*/  IMAD.U32 R0, RZ, RZ, UR6 ;  /* 0x00000006ff007e24 */ /* 0x004fca000f8e00ff */
[----:B------:R1:W-:Y:S01]  /*4390*/  @P0 ATOMS.AND RZ, [UR8+0x18], R0 ;  /* 0x00001800ffff098c */ /* 0x0003e2000a800008 */
[----:B------:R-:W-:Y:S05]  /*43a0*/  BRA `(.L_x_85) ;  /* 0x0000000000147947 */ /* 0x000fea0003800000 */
.L_x_84:
[----:B------:R-:W-:Y:S02]  /*43b0*/  MOV R2, 0x43d0 ;  /* 0x000043d000027802 */ /* 0x000fe40000000f00 */
[----:B---3-5:R-:W-:Y:S05]  /*43c0*/  CALL.REL.NOINC `($__internal_0_$__cuda_sm10x_tcgen05_guardrail_trap_col_being_dealloced_not_returned_by_alloc) ;  /* 0x0000003c00847944 */ /* 0x028fea0003c00000 */
[----:B------:R-:W-:Y:S05]  /*43d0*/  BRA `(.L_x_85) ;  /* 0x0000000000087947 */ /* 0x000fea0003800000 */
.L_x_83:
[----:B------:R-:W-:Y:S02]  /*43e0*/  MOV R2, 0x4400 ;  /* 0x0000440000027802 */ /* 0x000fe40000000f00 */
[----:B---3-5:R-:W-:Y:S05]  /*43f0*/  CALL.REL.NOINC `($__internal_2_$__cuda_sm10x_tcgen05_guardrail_trap_unallocated_columns_being_dealloced) ;  /* 0x0000003c00907944 */ /* 0x028fea0003c00000 */
.L_x_85:
[----:B------:R-:W-:Y:S01]  /*4400*/  NOP ;  /* 0x0000000000007918 */ /* 0x000fe20000000000 */
[----:B------:R-:W-:Y:S05]  /*4410*/  EXIT ;  /* 0x000000000000794d */ /* 0x000fea0003800000 */
.L_x_56:
[----:B------:R-:W-:-:S09]  /*4420*/  UISETP.NE.OR UP0, UPT, UR18, 0x3, !UP3 ;  /* 0x000000031200788c */ /* 0x000fd2000df05670 */
[----:B------:R-:W-:Y:S05]  /*4430*/  BRA.U UP0, `(.L_x_86) ;  /* 0x0000000d00087547 */ /* 0x000fea000b800000 */
[----:B------:R-:W1:Y:S01]  /*4440*/  LDCU UR26, c[0x0][0x370] ;  /* 0x00006e00ff1a77ac */ /* 0x000e620008000800 */
[----:B------:R-:W2:Y:S01]  /*4450*/  LDC.64 R16, c[0x0][0x348] ;  /* 0x0000d200ff107b82 */ /* 0x000ea20000000a00 */
[----:B------:R-:W-:Y:S02]  /*4460*/  HFMA2 R13, -RZ, RZ, 0, 0 ;  /* 0x00000000ff0d7431 */ /* 0x000fe400000001ff */
[----:B------:R-:W-:Y:S01]  /*4470*/  IMAD.MOV.U32 R15, RZ, RZ, 0x1 ;  /* 0x00000001ff0f7424 */ /* 0x000fe200078e00ff */
[----:B------:R-:W1:Y:S01]  /*4480*/  LDCU.128 UR28, c[0x0][0xb10] ;  /* 0x00016200ff1c77ac */ /* 0x000e620008000c00 */
[----:B------:R-:W-:Y:S01]  /*4490*/  IMAD.MOV.U32 R14, RZ, RZ, RZ ;  /* 0x000000ffff0e7224 */ /* 0x000fe200078e00ff */
[----:B------:R-:W-:Y:S01]  /*44a0*/  MOV R12, 0x2000 ;  /* 0x00002000000c7802 */ /* 0x000fe20000000f00 */
[----:B------:R-:W3:Y:S01]  /*44b0*/  LDCU UR25, c[0x0][0x374] ;  /* 0x00006e80ff1977ac */ /* 0x000ee20008000800 */
[----:B------:R-:W4:Y:S01]  /*44c0*/  LDC.64 R2, c[0x0][0x888] ;  /* 0x00022200ff027b82 */ /* 0x000f220000000a00 */
[----:B------:R-:W3:Y:S01]  /*44d0*/  LDCU UR16, c[0x0][0xb0c] ;  /* 0x00016180ff1077ac */ /* 0x000ee20008000800 */
[----:B------:R-:W2:Y:S06]  /*44e0*/  LDCU UR35, c[0x0][0xb20] ;  /* 0x00016400ff2377ac */ /* 0x000eac0008000800 */
[----:B------:R-:W4:Y:S01]  /*44f0*/  LDC.64 R4, c[0x0][0x890] ;  /* 0x00022400ff047b82 */ /* 0x000f220000000a00 */
[----:B------:R-:W2:Y:S01]  /*4500*/  LDCU UR4, c[0x0][0xb30] ;  /* 0x00016600ff0477ac */ /* 0x000ea20008000800 */
[----:B------:R-:W-:Y:S01]  /*4510*/  UMOV UR17, 0x400 ;  /* 0x0000040000117882 */ /* 0x000fe20000000000 */
[----:B-1----:R-:W-:-:S02]  /*4520*/  UIMAD.WIDE.U32 UR32, UR26, UR28, URZ ;  /* 0x0000001c1a2072a5 */ /* 0x002fc4000f8e00ff */
[----:B---3--:R-:W-:Y:S02]  /*4530*/  UIMAD.WIDE.U32 UR6, UR25, UR31, URZ ;  /* 0x0000001f190672a5 */ /* 0x008fe4000f8e00ff */
[----:B------:R-:W-:Y:S02]  /*4540*/  ULEA UR17, UR55, UR17, 0x18 ;  /* 0x0000001137117291 */ /* 0x000fe4000f8ec0ff */
[----:B------:R-:W-:Y:S02]  /*4550*/  UPLOP3.LUT UP3, UPT, UPT, UPT, UPT, 0x40, 0x4 ;  /* 0x000000000004789c */ /* 0x000fe40003f6e870 */
[----:B------:R-:W-:Y:S01]  /*4560*/  UIADD3 UR5, UPT, UPT, UR17, 0x50, URZ ;  /* 0x0000005011057890 */ /* 0x000fe2000fffe0ff */
[----:B------:R-:W-:Y:S01]  /*4570*/  UMOV UR32, UR33 ;  /* 0x0000002100207c82 */ /* 0x000fe20008000000 */
[----:B------:R-:W-:Y:S01]  /*4580*/  UMOV UR27, UR7 ;  /* 0x00000007001b7c82 */ /* 0x000fe20008000000 */
[----:B------:R-:W-:Y:S02]  /*4590*/  UISETP.GE.AND UP0, UPT, UR40, 0x1, UPT ;  /* 0x000000012800788c */ /* 0x000fe4000bf06270 */
[----:B------:R-:W-:Y:S01]  /*45a0*/  UISETP.NE.AND UP4, UPT, UR40, 0x1, UPT ;  /* 0x000000012800788c */ /* 0x000fe2000bf85270 */
[----:B------:R-:W1:Y:S01]  /*45b0*/  LDCU.64 UR14, c[0x0][0xb28] ;  /* 0x00016500ff0e77ac */ /* 0x000e620008000a00 */
[----:B------:R-:W-:-:S02]  /*45c0*/  UISETP.NE.AND UP6, UPT, UR16, 0x1, UPT ;  /* 0x000000011000788c */ /* 0x000fc4000bfc5270 */
[----:B------:R-:W-:Y:S02]  /*45d0*/  UISETP.NE.AND UP5, UPT, UR30, 0x1, UPT ;  /* 0x000000011e00788c */ /* 0x000fe4000bfa5270 */
[----:B------:R-:W-:Y:S02]  /*45e0*/  UPRMT UR55, UR55, 0x654, UR5 ;  /* 0x0000065437377896 */ /* 0x000fe40008000005 */
[----:B------:R-:W-:Y:S02]  /*45f0*/  USHF.R.U32.HI UR32, URZ, UR29, UR32 ;  /* 0x0000001dff207299 */ /* 0x000fe40008011620 */
[----:B--2---:R-:W-:Y:S02]  /*4600*/  USHF.R.U32.HI UR27, URZ, UR35, UR27 ;  /* 0x00000023ff1b7299 */ /* 0x004fe4000801161b */
[----:B------:R-:W-:-:S11]  /*4610*/  UISETP.NE.AND UP2, UPT, UR4, 0x1, UPT ;  /* 0x000000010400788c */ /* 0x000fd6000bf45270 */
.L_x_94:
[C---:B------:R-:W-:Y:S02]  /*4620*/  LEA R7, R14.reuse, UR17, 0x3 ;  /* 0x000000110e077c11 */ /* 0x040fe4000f8e18ff */
[----:B------:R-:W-:Y:S02]  /*4630*/  SHF.L.U32 R0, R13, 0x1f, RZ ;  /* 0x0000001f0d007819 */ /* 0x000fe400000006ff */
[----:B------:R-:W-:Y:S02]  /*4640*/  LEA R8, R14, UR17, 0x4 ;  /* 0x000000110e087c11 */ /* 0x000fe4000f8e20ff */
[----:B--2---:R-:W2:Y:S02]  /*4650*/  SYNCS.PHASECHK.TRANS64.TRYWAIT P0, [R7+URZ+0x70], R0 ;  /* 0x00007000070075a7 */ /* 0x004ea400080011ff */
[----:B--2---:R-:W-:Y:S05]  /*4660*/  @!P0 BRA `(.L_x_87) ;  /* 0x0000003800588947 */ /* 0x004fea0003800000 */
.L_x_146:
[----:B------:R-:W3:Y:S01]  /*4670*/  LDS.128 R8, [R8+0x100] ;  /* 0x0001000008087984 */ /* 0x000ee20000000c00 */
[----:B------:R-:W-:Y:S01]  /*4680*/  UISETP.GE.AND UP0, UPT, UR40, 0x1, UPT ;  /* 0x000000012800788c */ /* 0x000fe2000bf06270 */
[----:B------:R-:W-:Y:S01]  /*4690*/  @!PT LDS RZ, [RZ] ;  /* 0x00000000fffff984 */ /* 0x000fe20000000800 */
[----:B------:R-:W-:Y:S01]  /*46a0*/  @!PT LDS RZ, [RZ] ;  /* 0x00000000fffff984 */ /* 0x000fe20000000800 */
[----:B------:R-:W-:Y:S01]  /*46b0*/  @!PT LDS RZ, [RZ] ;  /* 0x00000000fffff984 */ /* 0x000fe20000000800 */
[----:B------:R-:W-:Y:S01]  /*46c0*/  @!PT LDS RZ, [RZ] ;  /* 0x00000000fffff984 */ /* 0x000fe20000000800 */
[----:B------:R1:W-:Y:S06]  /*46d0*/  MEMBAR.ALL.CTA ;  /* 0x0000000000007992 */ /* 0x0003ec0000008000 */
[----:B-1----:R-:W1:Y:S01]  /*46e0*/  FENCE.VIEW.ASYNC.S ;  /* 0x00000000000073c6 */ /* 0x002e620000000000 */
[----:B---3--:R-:W-:Y:S11]  /*46f0*/  LOP3.LUT P0, RZ, R10, 0x1, RZ, 0xc0, !PT ;  /* 0x000000010aff7812 */ /* 0x008ff6000780c0ff */
[----:B------:R-:W-:Y:S02]  /*4700*/  @!UPT UIADD3 URZ, UPT, UPT, URZ, URZ, URZ ;  /* 0x000000fffffff290 */ /* 0x000fe4000fffe0ff */
[----:B-1----:R-:W-:Y:S01]  /*4710*/  VOTEU.ANY UP1, P0 ;  /* 0x0000000000ff7886 */ /* 0x002fe20000020100 */
[----:B------:R-:W-:Y:S11]  /*4720*/  PLOP3.LUT P0, PT, PT, PT, UP1, 0x80, 0x8 ;  /* 0x000000000008781c */ /* 0x000ff60003f0f018 */
[----:B------:R-:W-:Y:S02]  /*4730*/  @!UPT UIADD3 URZ, UPT, UPT, URZ, URZ, URZ ;  /* 0x000000fffffff290 */ /* 0x000fe4000fffe0ff */
[----:B--2---:R-:W-:Y:S02]  /*4740*/  @P0 SHF.R.U32.HI R0, RZ, 0x10, R9 ;  /* 0x00000010ff000819 */ /* 0x004fe40000011609 */
[----:B------:R-:W-:Y:S02]  /*4750*/  @P0 MOV R6, R8 ;  /* 0x0000000800060202 */ /* 0x000fe40000000f00 */
[----:B------:R-:W-:Y:S01]  /*4760*/  @P0 R2UR UR4, R0 ;  /* 0x00000000000402ca */ /* 0x000fe200000e0000 */
[----:B------:R-:W-:Y:S01]  /*4770*/  VIADD R0, R7, 0x80 ;  /* 0x0000008007007836 */ /* 0x000fe20000000000 */
[----:B------:R-:W-:Y:S02]  /*4780*/  @P0 LOP3.LUT R8, R9, 0xffff, RZ, 0xc0, !PT ;  /* 0x0000ffff09080812 */ /* 0x000fe400078ec0ff */
[----:B------:R-:W-:Y:S02]  /*4790*/  @P0 R2UR UR6, R6 ;  /* 0x00000000060602ca */ /* 0x000fe400000e0000 */
[----:B------:R-:W-:Y:S02]  /*47a0*/  PRMT R0, RZ, 0x654, R0 ;  /* 0x00000654ff007816 */ /* 0x000fe40000000000 */
[----:B------:R-:W-:Y:S02]  /*47b0*/  @P0 R2UR UR5, R8 ;  /* 0x00000000080502ca */ /* 0x000fe400000e0000 */
[----:B------:R1:W-:Y:S03]  /*47c0*/  SYNCS.ARRIVE.TRANS64.RED.A1T0 RZ, [R0+URZ], RZ ;  /* 0x000000ff00ff79a7 */ /* 0x0003e600081004ff */
[----:B------:R-:W-:Y:S04]  /*47d0*/  @UP1 UMOV UR24, UR4 ;  /* 0x0000000400181c82 */ /* 0x000fe80008000000 */
[----:B------:R-:W-:Y:S04]  /*47e0*/  @UP1 UMOV UR13, UR6 ;  /* 0x00000006000d1c82 */ /* 0x000fe80008000000 */
[----:B------:R-:W-:Y:S01]  /*47f0*/  @UP1 UMOV UR7, UR5 ;  /* 0x0000000500071c82 */ /* 0x000fe20008000000 */
[----:B------:R-:W-:Y:S05]  /*4800*/  BRA.U !UP0, `(.L_x_88) ;  /* 0x0000000108a47547 */ /* 0x000fea000b800000 */
[----:B------:R-:W-:Y:S02]  /*4810*/  UIMAD.WIDE.U32 UR10, UR7, UR31, URZ ;  /* 0x0000001f070a72a5 */ /* 0x000fe4000f8e00ff */
[----:B------:R-:W-:Y:S02]  /*4820*/  UIMAD.WIDE.U32 UR18, UR13, UR28, URZ ;  /* 0x0000001c0d1272a5 */ /* 0x000fe4000f8e00ff */
[----:B------:R-:W-:Y:S02]  /*4830*/  USEL UR4, UR25, UR27, !UP5 ;  /* 0x0000001b19047287 */ /* 0x000fe4000e800000 */
[----:B------:R-:W-:Y:S02]  /*4840*/  USEL UR8, UR26, UR32, !UP6 ;  /* 0x000000201a087287 */ /* 0x000fe4000f000000 */
[----:B------:R-:W-:Y:S02]  /*4850*/  UIMAD.WIDE.U32 UR20, UR4, UR14, URZ ;  /* 0x0000000e041472a5 */ /* 0x000fe4000f8e00ff */
[----:B------:R-:W-:Y:S01]  /*4860*/  UIMAD.WIDE.U32 UR22, UR8, UR14, URZ ;  /* 0x0000000e081672a5 */ /* 0x000fe2000f8e00ff */
[----:B------:R-:W-:Y:S02]  /*4870*/  UMOV UR5, UR11 ;  /* 0x0000000b00057c82 */ /* 0x000fe40008000000 */
[----:B------:R-:W-:Y:S03]  /*4880*/  USHF.R.U32.HI UR6, URZ, UR35, UR5 ;  /* 0x00000023ff067299 */ /* 0x000fe60008011605 */
[----:B------:R-:W-:Y:S01]  /*4890*/  UMOV UR5, UR19 ;  /* 0x0000001300057c82 */ /* 0x000fe20008000000 */
[----:B------:R-:W-:Y:S02]  /*48a0*/  USEL UR6, UR7, UR6, !UP5 ;  /* 0x0000000607067287 */ /* 0x000fe4000e800000 */
[----:B------:R-:W-:Y:S02]  /*48b0*/  USHF.R.U32.HI UR9, URZ, UR29, UR5 ;  /* 0x0000001dff097299 */ /* 0x000fe40008011605 */
[----:B------:R-:W-:Y:S01]  /*48c0*/  UIMAD.WIDE.U32 UR10, UR6, UR14, URZ ;  /* 0x0000000e060a72a5 */ /* 0x000fe2000f8e00ff */
[----:B------:R-:W-:Y:S02]  /*48d0*/  UMOV UR5, UR21 ;  /* 0x0000001500057c82 */ /* 0x000fe40008000000 */
[----:B------:R-:W-:Y:S03]  /*48e0*/  @UP4 USHF.R.U32.HI UR4, URZ, UR15, UR5 ;  /* 0x0000000fff044299 */ /* 0x000fe60008011605 */
[----:B------:R-:W-:Y:S01]  /*48f0*/  UMOV UR5, UR23 ;  /* 0x0000001700057c82 */ /* 0x000fe20008000000 */
[----:B------:R-:W-:Y:S02]  /*4900*/  UIMAD UR4, UR40, UR4, URZ ;  /* 0x00000004280472a4 */ /* 0x000fe4000f8e02ff */
[----:B------:R-:W-:Y:S02]  /*4910*/  @UP4 USHF.R.U32.HI UR8, URZ, UR15, UR5 ;  /* 0x0000000fff084299 */ /* 0x000fe40008011605 */
[----:B------:R-:W-:Y:S02]  /*4920*/  USEL UR5, UR13, UR9, !UP6 ;  /* 0x000000090d057287 */ /* 0x000fe4000f000000 */
[----:B------:R-:W-:Y:S02]  /*4930*/  UIMAD UR9, UR40, UR8, URZ ;  /* 0x00000008280972a4 */ /* 0x000fe4000f8e02ff */
[----:B------:R-:W-:Y:S03]  /*4940*/  UISETP.GE.AND UP0, UPT, UR6, UR4, UPT ;  /* 0x000000040600728c */ /* 0x000fe6000bf06270 */
[----:B------:R-:W-:Y:S01]  /*4950*/  UMOV UR4, UR11 ;  /* 0x0000000b00047c82 */ /* 0x000fe20008000000 */
[----:B------:R-:W-:Y:S02]  /*4960*/  UISETP.GE.OR UP0, UPT, UR5, UR9, UP0 ;  /* 0x000000090500728c */ /* 0x000fe40008706670 */
[----:B------:R-:W-:Y:S02]  /*4970*/  USHF.R.U32.HI UR4, URZ, UR15, UR4 ;  /* 0x0000000fff047299 */ /* 0x000fe40008011604 */
[----:B------:R-:W-:Y:S02]  /*4980*/  UIMAD.WIDE.U32 UR10, UR5, UR14, URZ ;  /* 0x0000000e050a72a5 */ /* 0x000fe4000f8e00ff */
[----:B------:R-:W-:Y:S04]  /*4990*/  USEL UR12, UR6, UR4, !UP4 ;  /* 0x00000004060c7287 */ /* 0x000fe8000e000000 */
[----:B------:R-:W-:Y:S01]  /*49a0*/  UIADD3 UR9, UPT, UPT, -UR12, URZ, URZ ;  /* 0x000000ff0c097290 */ /* 0x000fe2000fffe1ff */
[----:B------:R-:W-:Y:S02]  /*49b0*/  @!UP0 UMOV UR4, UR11 ;  /* 0x0000000b00048c82 */ /* 0x000fe40008000000 */
[----:B------:R-:W-:Y:S02]  /*49c0*/  @!UP0 USHF.R.U32.HI UR4, URZ, UR15, UR4 ;  /* 0x0000000fff048299 */ /* 0x000fe40008011604 */
[----:B------:R-:W-:Y:S02]  /*49d0*/  UIMAD UR9, UR40, UR9, UR6 ;  /* 0x00000009280972a4 */ /* 0x000fe4000f8e0206 */
[----:B------:R-:W-:Y:S04]  /*49e0*/  @!UP0 USEL UR4, UR5, UR4, !UP4 ;  /* 0x0000000405048287 */ /* 0x000fe8000e000000 */
[----:B------:R-:W-:Y:S02]  /*49f0*/  @!UP0 UIMAD UR9, UR8, UR9, UR4 ;  /* 0x00000009080982a4 */ /* 0x000fe4000f8e0204 */
[----:B------:R-:W-:Y:S02]  /*4a00*/  @!UP0 UIADD3 UR10, UPT, UPT, UR12, -UR4, URZ ;  /* 0x800000040c0a8290 */ /* 0x000fe4000fffe0ff */
[----:B------:R-:W-:Y:S02]  /*4a10*/  UIADD3 UR4, UPT, UPT, -UR5, URZ, URZ ;  /* 0x000000ff05047290 */ /* 0x000fe4000fffe1ff */
[----:B------:R-:W-:Y:S02]  /*4a20*/  UIADD3 UR8, UPT, UPT, -UR6, URZ, URZ ;  /* 0x000000ff06087290 */ /* 0x000fe4000fffe1ff */
[----:B------:R-:W-:Y:S02]  /*4a30*/  @!UP0 UIMAD UR6, UR10, UR40, UR5 ;  /* 0x000000280a0682a4 */ /* 0x000fe4000f8e0205 */
[----:B------:R-:W-:Y:S02]  /*4a40*/  UIMAD UR13, UR16, UR4, UR13 ;  /* 0x00000004100d72a4 */ /* 0x000fe4000f8e020d */
[----:B------:R-:W-:Y:S01]  /*4a50*/  UIMAD UR7, UR30, UR8, UR7 ;  /* 0x000000081e0772a4 */ /* 0x000fe2000f8e0207 */
[----:B------:R-:W-:Y:S02]  /*4a60*/  @!UP0 UMOV UR5, UR9 ;  /* 0x0000000900058c82 */ /* 0x000fe40008000000 */
[----:B------:R-:W-:Y:S02]  /*4a70*/  UIMAD UR13, UR5, UR16, UR13 ;  /* 0x00000010050d72a4 */ /* 0x000fe4000f8e020d */
[----:B------:R-:W-:Y:S11]  /*4a80*/  UIMAD UR7, UR6, UR30, UR7 ;  /* 0x0000001e060772a4 */ /* 0x000ff6000f8e0207 */
[----:B------:R-:W-:Y:S01]  /*4a90*/  @!UPT UIADD3 URZ, UPT, UPT, URZ, URZ, URZ ;  /* 0x000000fffffff290 */ /* 0x000fe2000fffe0ff */
.L_x_88:
[----:B------:R-:W2:Y:S01]  /*4aa0*/  @!UP2 LDCU.128 UR20, c[0x0][0xb10] ;  /* 0x00016200ff14a7ac */ /* 0x000ea20008000c00 */
[C---:B----4-:R-:W-:Y:S02]  /*4ab0*/  ISETP.NE.U32.AND P1, PT, R4.reuse, RZ, PT ;  /* 0x000000ff0400720c */ /* 0x050fe40003f25070 */
[----:B------:R-:W-:Y:S02]  /*4ac0*/  ISETP.NE.U32.AND P0, PT, R4, RZ, PT ;  /* 0x000000ff0400720c */ /* 0x000fe40003f05070 */
[C---:B------:R-:W-:Y:S02]  /*4ad0*/  ISETP.NE.AND.EX P1, PT, R5.reuse, RZ, PT, P1 ;  /* 0x000000ff0500720c */ /* 0x040fe40003f25310 */
[----:B------:R-:W-:Y:S01]  /*4ae0*/  ISETP.NE.AND.EX P0, PT, R5, RZ, PT, P0 ;  /* 0x000000ff0500720c */ /* 0x000fe20003f05300 */
[----:B------:R-:W3:Y:S01]  /*4af0*/  @!UP2 LDCU UR5, c[0x0][0xb0c] ;  /* 0x00016180ff05a7ac */ /* 0x000ee20008000800 */
[----:B------:R-:W-:Y:S01]  /*4b00*/  SHF.L.U32 R6, R15, 0x1f, RZ ;  /* 0x0000001f0f067819 */ /* 0x000fe200000006ff */
[----:B--2---:R-:W-:Y:S07]  /*4b10*/  UIMAD.WIDE.U32 UR8, UR13, UR20, URZ ;  /* 0x000000140d0872a5 */ /* 0x004fee000f8e00ff */
[----:B------:R-:W-:Y:S01]  /*4b20*/  @!UP2 UMOV UR4, UR9 ;  /* 0x000000090004ac82 */ /* 0x000fe20008000000 */
[----:B---3--:R-:W-:Y:S02]  /*4b30*/  @!UP2 UISETP.NE.AND UP0, UPT, UR5, 0x1, UPT ;  /* 0x000000010500a88c */ /* 0x008fe4000bf05270 */
[----:B------:R-:W-:Y:S02]  /*4b40*/  @!UP2 USHF.R.U32.HI UR4, URZ, UR21, UR4 ;  /* 0x00000015ff04a299 */ /* 0x000fe40008011604 */
[----:B------:R-:W-:Y:S02]  /*4b50*/  UIMAD.WIDE.U32 UR8, UR7, UR23, URZ ;  /* 0x00000017070872a5 */ /* 0x000fe4000f8e00ff */
[----:B------:R-:W-:Y:S02]  /*4b60*/  @!UP2 USEL UR10, UR13, UR4, !UP0 ;  /* 0x000000040d0aa287 */ /* 0x000fe4000c000000 */
[----:B------:R-:W-:Y:S03]  /*4b70*/  @!UP2 UISETP.NE.AND UP0, UPT, UR22, 0x1, UPT ;  /* 0x000000011600a88c */ /* 0x000fe6000bf05270 */
[----:B------:R-:W-:Y:S02]  /*4b80*/  @!UP2 UMOV UR6, UR9 ;  /* 0x000000090006ac82 */ /* 0x000fe40008000000 */
[----:B------:R-:W2:Y:S02]  /*4b90*/  @!UP2 LDCU UR4, c[0x0][0xb20] ;  /* 0x00016400ff04a7ac */ /* 0x000ea40008000800 */
[----:B--2---:R-:W-:Y:S04]  /*4ba0*/  @!UP2 USHF.R.U32.HI UR6, URZ, UR4, UR6 ;  /* 0x00000004ff06a299 */ /* 0x004fe80008011606 */
[----:B------:R-:W-:Y:S04]  /*4bb0*/  @!UP2 USEL UR6, UR7, UR6, !UP0 ;  /* 0x000000060706a287 */ /* 0x000fe8000c000000 */
[----:B------:R-:W-:Y:S02]  /*4bc0*/  @!UP2 UIADD3 UR4, UPT, UPT, -UR10, UR6, URZ ;  /* 0x000000060a04a290 */ /* 0x000fe4000fffe1ff */
[----:B------:R-:W-:Y:S02]  /*4bd0*/  @!UP2 UIADD3 UR6, UPT, UPT, UR10, -UR6, URZ ;  /* 0x800000060a06a290 */ /* 0x000fe4000fffe0ff */
[----:B------:R-:W-:Y:S02]  /*4be0*/  @!UP2 UIMAD UR13, UR4, UR5, UR13 ;  /* 0x00000005040da2a4 */ /* 0x000fe4000f8e020d */
[----:B------:R-:W-:Y:S01]  /*4bf0*/  @!UP2 UIMAD UR7, UR6, UR22, UR7 ;  /* 0x000000160607a2a4 */ /* 0x000fe2000f8e0207 */
[----:B------:R-:W-:Y:S11]  /*4c00*/  BRA.U UP3, `(.L_x_89) ;  /* 0x0000000103107547 */ /* 0x000ff6000b800000 */
[----:B------:R-:W-:Y:S04]  /*4c10*/  MOV R7, UR34 ;  /* 0x0000002200077c02 */ /* 0x000fe80008000f00 */
[----:B------:R-:W-:Y:S04]  /*4c20*/  SHF.L.U32 R7, R7, 0x1f, RZ ;  /* 0x0000001f07077819 */ /* 0x000fe800000006ff */
[----:B------:R-:W2:Y:S02]  /*4c30*/  SYNCS.PHASECHK.TRANS64.TRYWAIT P2, [UR17+0x68], R7 ;  /* 0x00006807ff0075a7 */ /* 0x000ea40008041111 */
[----:B--2---:R-:W-:Y:S05]  /*4c40*/  @!P2 BRA `(.L_x_90) ;  /* 0x0000003000f4a947 */ /* 0x004fea0003800000 */
.L_x_89:
[----:B------:R-:W-:Y:S05]  /*4c50*/  @!P1 BRA `(.L_x_91) ;  /* 0x0000000000309947 */ /* 0x000fea0003800000 */
[----:B------:R-:W-:Y:S01]  /*4c60*/  ISETP.NE.U32.AND P1, PT, R2, RZ, PT ;  /* 0x000000ff0200720c */ /* 0x000fe20003f25070 */
[----:B------:R-:W2:Y:S01]  /*4c70*/  LDCU.64 UR4, c[0x0][0x358] ;  /* 0x00006b00ff0477ac */ /* 0x000ea20008000a00 */
[----:B------:R-:W-:Y:S02]  /*4c80*/  IMAD.MOV.U32 R147, RZ, RZ, 0x1 ;  /* 0x00000001ff937424 */ /* 0x000fe400078e00ff */
[----:B------:R-:W-:Y:S11]  /*4c90*/  ISETP.NE.AND.EX P1, PT, R3, RZ, PT, P1 ;  /* 0x000000ff0300720c */ /* 0x000ff60003f25310 */
[----:B------:R-:W-:Y:S02]  /*4ca0*/  @!UPT UIADD3 URZ, UPT, UPT, URZ, URZ, URZ ;  /* 0x000000fffffff290 */ /* 0x000fe4000fffe0ff */
[----:B------:R-:W3:Y:S01]  /*4cb0*/  @P1 LDC.64 R8, c[0x0][0x888] ;  /* 0x00022200ff081b82 */ /* 0x000ee20000000a00 */
[----:B-1----:R-:W-:Y:S04]  /*4cc0*/  @P1 IMAD R0, R4, UR36, RZ ;  /* 0x0000002404001c24 */ /* 0x002fe8000f8e02ff */
[----:B---3--:R-:W-:Y:S04]  /*4cd0*/  @P1 IMAD.WIDE R8, R0, 0x4, R8 ;  /* 0x0000000400081825 */ /* 0x008fe800078e0208 */
[----:B------:R-:W-:Y:S01]  /*4ce0*/  HFMA2 R0, -RZ, RZ, 0, 5.9604644775390625e-08 ;  /* 0x00000001ff007431 */ /* 0x000fe200000001ff */
[----:B--2--5:R2:W5:Y:S04]  /*4cf0*/  @P1 LDG.E R72, desc[UR4][R8.64] ;  /* 0x0000000408481981 */ /* 0x024568000c1e1900 */
[----:B------:R-:W-:Y:S01]  /*4d00*/  @!P1 PRMT R147, R0, 0x7610, R147 ;  /* 0x0000761000939816 */ /* 0x000fe20000000093 */
[----:B--2---:R-:W3:Y:S06]  /*4d10*/  @!P1 LDC R72, c[0x0][0x880] ;  /* 0x00022000ff489b82 */ /* 0x004eec0000000800 */
.L_x_91:
[----:B---3-5:R-:W-:Y:S01]  /*4d20*/  @!P0 ISETP.EQ.AND P1, PT, R72, RZ, PT ;  /* 0x000000ff4800820c */ /* 0x028fe20003f22270 */
[----:B------:R-:W-:Y:S01]  /*4d30*/  @!UPT UIADD3 URZ, UPT, UPT, URZ, URZ, URZ ;  /* 0x000000fffffff290 */ /* 0x000fe2000fffe0ff */
[----:B------:R-:W-:Y:S11]  /*4d40*/  @!P0 BRA `(.L_x_92) ;  /* 0x0000000000188947 */ /* 0x000ff60003800000 */
[----:B------:R-:W-:Y:S02]  /*4d50*/  LOP3.LUT P0, RZ, R147, 0xff, RZ, 0xc0, !PT ;  /* 0x000000ff93ff7812 */ /* 0x000fe4000780c0ff */
[----:B------:R-:W-:Y:S04]  /*4d60*/  ISETP.NE.U32.AND P1, PT, R2, RZ, PT ;  /* 0x000000ff0200720c */ /* 0x000fe80003f25070 */
[----:B------:R-:W-:Y:S04]  /*4d70*/  ISETP.NE.AND.EX P1, PT, R3, RZ, PT, P1 ;  /* 0x000000ff0300720c */ /* 0x000fe80003f25310 */
[----:B------:R-:W-:Y:S03]  /*4d80*/  PLOP3.LUT P1, PT, P1, PT, PT, 0x8, 0x80 ;  /* 0x000000000080781c */ /* 0x000fe60000f2e170 */
[----:B------:R-:W-:Y:S11]  /*4d90*/  @P0 ISETP.EQ.AND P1, PT, R72, RZ, PT ;  /* 0x000000ff4800020c */ /* 0x000ff60003f22270 */
[----:B------:R-:W-:Y:S02]  /*4da0*/  @!UPT UIADD3 URZ, UPT, UPT, URZ, URZ, URZ ;  /* 0x000000fffffff290 */ /* 0x000fe4000fffe0ff */
.L_x_92:
[----:B------:R-:W2:Y:S01]  /*4db0*/  SYNCS.PHASECHK.TRANS64.TRYWAIT P0, [UR17+0x58], R6 ;  /* 0x00005806ff0075a7 */ /* 0x000ea20008001111 */
[----:B------:R-:W-:Y:S02]  /*4dc0*/  ELECT P2, URZ, PT ;  /* 0x0000000000ff782f */ /* 0x000fe40003840000 */
[----:B------:R-:W-:Y:S01]  /*4dd0*/  IADD3 R14, PT, PT, R14, 0x1, RZ ;  /* 0x000000010e0e7810 */ /* 0x000fe20007ffe0ff */
[----:B--2---:R-:W-:Y:S10]  /*4de0*/  @!P0 BRA `(.L_x_93) ;  /* 0x0000003000a48947 */ /* 0x004ff40003800000 */
.L_x_149:
[----:B------:R-:W-:Y:S01]  /*4df0*/  PLOP3.LUT P1, PT, P1, P2, PT, 0xf2, 0x2f ;  /* 0x00000000002f781c */ /* 0x000fe20000f25e72 */
[----:B------:R-:W-:Y:S01]  /*4e00*/  UMOV UR18, 0x0 ;  /* 0x0000000000127882 */ /* 0x000fe20000000000 */
[----:B------:R-:W-:Y:S01]  /*4e10*/  UMOV UR19, 0x10000000 ;  /* 0x1000000000137882 */ /* 0x000fe20000000000 */
[----:B------:R-:W-:Y:S01]  /*4e20*/  UMOV UR12, UR36 ;  /* 0x00000024000c7c82 */ /* 0x000fe20008000000 */
[----:B------:R-:W-:Y:S01]  /*4e30*/  LOP3.LUT R15, R15, 0x1, RZ, 0x3c, !PT ;  /* 0x000000010f0f7812 */ /* 0x000fe200078e3cff */
[----:B------:R-:W-:Y:S01]  /*4e40*/  UPLOP3.LUT UP3, UPT, UPT, UPT, UPT, 0x80, 0x8 ;  /* 0x000000000008789c */ /* 0x000fe20003f6f070 */
[----:B------:R-:W-:Y:S07]  /*4e50*/  UMOV UR36, UR24 ;  /* 0x0000001800247c82 */ /* 0x000fee0008000000 */
[----:B-1----:R-:W-:Y:S01]  /*4e60*/  @!P1 IADD3 R6, P0, PT, R16, 0x580, RZ ;  /* 0x0000058010069810 */ /* 0x002fe20007f1e0ff */
[----:B------:R-:W-:Y:S03]  /*4e70*/  VOTEU.ALL UP0, P1 ;  /* 0x0000000000ff7886 */ /* 0x000fe60000800000 */
[----:B------:R-:W-:Y:S01]  /*4e80*/  @!P1 R2UR UR5, R6 ;  /* 0x00000000060592ca */ /* 0x000fe200000e0000 */
[----:B------:R-:W-:Y:S01]  /*4e90*/  @!P1 IMAD.X R0, RZ, RZ, R17, P0 ;  /* 0x000000ffff009224 */ /* 0x000fe200000e0611 */
[----:B------:R-:W-:Y:S01]  /*4ea0*/  @!UP0 USHF.L.U32 UR10, UR46, 0x6, URZ ;  /* 0x000000062e0a8899 */ /* 0x000fe200080006ff */
[----:B------:R-:W-:Y:S01]  /*4eb0*/  ISETP.NE.AND P0, PT, R14, 0x2, PT ;  /* 0x000000020e00780c */ /* 0x000fe20003f05270 */
[----:B------:R-:W-:Y:S02]  /*4ec0*/  @!UP0 USHF.L.U32 UR11, UR45, 0x7, URZ ;  /* 0x000000072d0b8899 */ /* 0x000fe400080006ff */
[----:B------:R-:W-:Y:S01]  /*4ed0*/  @!P1 R2UR UR4, R0 ;  /* 0x00000000000492ca */ /* 0x000fe200000e0000 */
[----:B------:R-:W-:Y:S01]  /*4ee0*/  @!UP0 UIADD3 UR8, UPT, UPT, UR17, 0x200, URZ ;  /* 0x0000020011088890 */ /* 0x000fe2000fffe0ff */
[----:B------:R-:W-:Y:S01]  /*4ef0*/  SEL R0, RZ, 0x1, P0 ;  /* 0x00000001ff007807 */ /* 0x000fe20000000000 */
[----:B------:R-:W-:Y:S01]  /*4f00*/  @!UP0 UIADD3 UR9, UPT, UPT, UR17, 0x50, URZ ;  /* 0x0000005011098890 */ /* 0x000fe2000fffe0ff */
[----:B------:R-:W-:Y:S01]  /*4f10*/  SEL R14, R14, RZ, P0 ;  /* 0x000000ff0e0e7207 */ /* 0x000fe20000000000 */
[----:B------:R-:W-:Y:S01]  /*4f20*/  VOTEU.ALL UP0, P1 ;  /* 0x0000000000ff7886 */ /* 0x000fe20000800000 */
[----:B------:R-:W-:Y:S01]  /*4f30*/  LOP3.LUT R13, R13, R0, RZ, 0x3c, !PT ;  /* 0x000000000d0d7212 */ /* 0x000fe200078e3cff */
[----:B------:R-:W-:Y:S01]  /*4f40*/  IMAD.U32 R6, RZ, RZ, UR5 ;  /* 0x00000005ff067e24 */ /* 0x000fe2000f8e00ff */
[----:B------:R-:W-:Y:S02]  /*4f50*/  UIADD3 UR46, UPT, UPT, UR7, UR57, URZ ;  /* 0x00000039072e7290 */ /* 0x000fe4000fffe0ff */
[----:B------:R-:W-:Y:S03]  /*4f60*/  UIADD3 UR45, UPT, UPT, UR13, UR60, URZ ;  /* 0x0000003c0d2d7290 */ /* 0x000fe6000fffe0ff */
[----:B------:R-:W-:Y:S01]  /*4f70*/  IMAD.U32 R7, RZ, RZ, UR4 ;  /* 0x00000004ff077e24 */ /* 0x000fe2000f8e00ff */
[----:B------:R-:W-:Y:S04]  /*4f80*/  @!P1 R2UR UR4, R6 ;  /* 0x00000000060492ca */ /* 0x000fe800000e0000 */
[----:B------:R-:W-:Y:S11]  /*4f90*/  @!P1 R2UR UR5, R7 ;  /* 0x00000000070592ca */ /* 0x000ff600000e0000 */
[----:B------:R-:W-:Y:S02]  /*4fa0*/  @!UPT UIADD3 URZ, UPT, UPT, URZ, URZ, URZ ;  /* 0x000000fffffff290 */ /* 0x000fe4000fffe0ff */
[----:B------:R2:W-:Y:S01]  /*4fb0*/  @!UP0 UTMALDG.3D [UR8], [UR4], desc[UR18] ;  /* 0x00001208040085b4 */ /* 0x0005e20008011000 */
[----:B------:R2:W-:Y:S01]  /*4fc0*/  @!P1 SYNCS.ARRIVE.TRANS64.RED.A0TR RZ, [UR17+0x50], R12 ;  /* 0x0000500cffff99a7 */ /* 0x0005e20008300411 */
[----:B------:R-:W-:Y:S01]  /*4fd0*/  SYNCS.ARRIVE.TRANS64.RED.A1T0 RZ, [UR55], RZ ;  /* 0x000000ffffff79a7 */ /* 0x000fe20008100437 */
[----:B------:R-:W-:Y:S05]  /*4fe0*/  BRA.U UP1, `(.L_x_94) ;  /* 0xfffffff5018c7547 */ /* 0x000fea000b83ffff */
[----:B------:R-:W-:Y:S07]  /*4ff0*/  MOV R0, UR17 ;  /* 0x0000001100007c02 */ /* 0x000fee0008000f00 */
.L_x_95:
[----:B-1----:R-:W-:-:S04]  /*5000*/  SHF.L.U32 R2, R15, 0x1f, RZ ;  /* 0x0000001f0f027819 */ /* 0x002fc800000006ff */
[----:B------:R1:W3:Y:S03]  /*5010*/  SYNCS.PHASECHK.TRANS64.TRYWAIT P0, [R0+URZ+0x58], R2 ;  /* 0x00005802000075a7 */ /* 0x0002e600080011ff */
[----:B---3--:R-:W-:Y:S05]  /*5020*/  @!P0 NANOSLEEP.SYNCS 0x989680 ;  /* 0x009896800000895d */ /* 0x008fea0003900000 */
[----:B------:R-:W3:Y:S02]  /*5030*/  @!P0 SYNCS.PHASECHK.TRANS64 P0, [R0+URZ+0x58], R2 ;  /* 0x00005802000085a7 */ /* 0x000ee400080010ff */
[----:B--23--:R-:W-:Y:S05]  /*5040*/  @P0 EXIT ;  /* 0x000000000000094d */ /* 0x00cfea0003800000 */
[----:B------:R-:W-:Y:S05]  /*5050*/  BRA `(.L_x_95) ;  /* 0xfffffffc00e87947 */ /* 0x000fea000383ffff */
.L_x_86:
[----:B------:R-:W-:-:S06]  /*5060*/  UISETP.GE.AND UP0, UPT, UR18, 0x4, UPT ;  /* 0x000000041200788c */ /* 0x000fcc000bf06270 */
[----:B------:R-:W-:-:S13]  /*5070*/  PLOP3.LUT P0, PT, PT, PT, UP0, 0x80, 0x8 ;  /* 0x000000000008781c */ /* 0x000fda0003f0f008 */
[----:B------:R-:W-:Y:S05]  /*5080*/  @!P0 EXIT ;  /* 0x000000000000894d */ /* 0x000fea0003800000 */
[----:B------:R-:W-:Y:S01]  /*5090*/  BAR.SYNC.DEFER_BLOCKING 0x6, 0xa0 ;  /* 0x0182800000007b1d */ /* 0x000fe20000010000 */
[C---:B------:R-:W-:Y:S01]  /*50a0*/  IMAD.SHL.U32 R146, R142.reuse, 0x40, RZ ;  /* 0x000000408e927824 */ /* 0x040fe200078e00ff */
[C---:B------:R-:W-:Y:S01]  /*50b0*/  R2P PR, R142.reuse, 0x6 ;  /* 0x000000068e007804 */ /* 0x040fe20000000000 */
[----:B------:R-:W-:Y:S02]  /*50c0*/  IMAD.SHL.U32 R4, R142, 0x8, RZ ;  /* 0x000000088e047824 */ /* 0x000fe400078e00ff */
[----:B------:R-:W-:Y:S02]  /*50d0*/  HFMA2 R68, -RZ, RZ, 0, 0 ;  /* 0x00000000ff447431 */ /* 0x000fe400000001ff */
[----:B------:R-:W-:Y:S01]  /*50e0*/  IMAD.MOV.U32 R144, RZ, RZ, 0x20 ;  /* 0x00000020ff907424 */ /* 0x000fe200078e00ff */
[----:B------:R-:W-:Y:S01]  /*50f0*/  UMOV UR44, 0x400 ;  /* 0x00000400002c7882 */ /* 0x000fe20000000000 */
[----:B------:R-:W1:Y:S01]  /*5100*/  LDC.64 R138, c[0x0][0x888] ;  /* 0x00022200ff8a7b82 */ /* 0x000e620000000a00 */
[----:B------:R-:W-:Y:S01]  /*5110*/  ULEA UR44, UR55, UR44, 0x18 ;  /* 0x0000002c372c7291 */ /* 0x000fe2000f8ec0ff */
[----:B------:R-:W-:Y:S01]  /*5120*/  LOP3.LUT R5, R146, 0x180, RZ, 0xc0, !PT ;  /* 0x0000018092057812 */ /* 0x000fe200078ec0ff */
[----:B------:R-:W-:Y:S01]  /*5130*/  IMAD.MOV.U32 R145, RZ, RZ, 0x10 ;  /* 0x00000010ff917424 */ /* 0x000fe200078e00ff */
[----:B------:R-:W-:Y:S01]  /*5140*/  SEL R144, R144, 0xffffffe0, !P2 ;  /* 0xffffffe090907807 */ /* 0x000fe20005000000 */
[----:B------:R-:W-:Y:S01]  /*5150*/  IMAD.U32 R69, R142, 0x10000, RZ ;  /* 0x000100008e457824 */ /* 0x000fe200078e00ff */
[----:B------:R-:W-:Y:S01]  /*5160*/  LOP3.LUT R4, R5, 0x30, R4, 0xf8, !PT ;  /* 0x0000003005047812 */ /* 0x000fe200078ef804 */
[----:B------:R-:W-:Y:S01]  /*5170*/  UIADD3 UR4, UPT, UPT, UR44, 0x2200, URZ ;  /* 0x000022002c047890 */ /* 0x000fe2000fffe0ff */
[----:B------:R-:W2:Y:S01]  /*5180*/  LDC.64 R140, c[0x0][0x890] ;  /* 0x00022400ff8c7b82 */ /* 0x000ea20000000a00 */
[----:B------:R-:W-:-:S02]  /*5190*/  SEL R145, R145, 0xfffffff0, !P1 ;  /* 0xfffffff091917807 */ /* 0x000fc40004800000 */
[----:B------:R-:W-:Y:S02]  /*51a0*/  CS2R R152, SRZ ;  /* 0x0000000000987805 */ /* 0x000fe4000001ff00 */
[----:B------:R-:W-:Y:S02]  /*51b0*/  LOP3.LUT R146, R4, 0x1e40, R146, 0xf8, !PT ;  /* 0x00001e4004927812 */ /* 0x000fe400078ef892 */
[----:B------:R-:W-:Y:S02]  /*51c0*/  CS2R R150, SRZ ;  /* 0x0000000000967805 */ /* 0x000fe4000001ff00 */
[----:B------:R-:W-:Y:S01]  /*51d0*/  SHF.R.U32.HI R143, RZ, 0x4, R144 ;  /* 0x00000004ff8f7819 */ /* 0x000fe20000011690 */
[----:B------:R-:W-:Y:S01]  /*51e0*/  IMAD.U32 R154, RZ, RZ, UR4 ;  /* 0x00000004ff9a7e24 */ /* 0x000fe2000f8e00ff */
[----:B------:R-:W-:Y:S01]  /*51f0*/  LOP3.LUT R69, R69, 0x600000, RZ, 0xc0, !PT ;  /* 0x0060000045457812 */ /* 0x000fe200078ec0ff */
[----:B------:R-:W3:Y:S01]  /*5200*/  LDC.64 R136, c[0x0][0x8b0] ;  /* 0x00022c00ff887b82 */ /* 0x000ee20000000a00 */
[----:B------:R-:W4:Y:S01]  /*5210*/  LDS R0, [UR44+0x120] ;  /* 0x0001202cff007984 */ /* 0x000f220008000800 */
[----:B------:R-:W-:Y:S01]  /*5220*/  VIADD R4, R146, UR44 ;  /* 0x0000002c92047c36 */ /* 0x000fe20008000000 */
[C---:B------:R-:W-:Y:S01]  /*5230*/  LEA.HI R143, R145.reuse, R143, RZ, 0x1c ;  /* 0x0000008f918f7211 */ /* 0x040fe200078fe0ff */
[----:B------:R-:W1:Y:S02]  /*5240*/  LDCU UR53, c[0x0][0x370] ;  /* 0x00006e00ff3577ac */ /* 0x000e640008000800 */
[--C-:B------:R-:W-:Y:S01]  /*5250*/  IMAD.IADD R145, R145, 0x1, R4.reuse ;  /* 0x0000000191917824 */ /* 0x100fe200078e0204 */
[----:B------:R-:W-:Y:S01]  /*5260*/  IADD3 R144, PT, PT, R144, R4, RZ ;  /* 0x0000000490907210 */ /* 0x000fe20007ffe0ff */
[----:B------:R-:W1:Y:S01]  /*5270*/  LDC.64 R134, c[0x0][0x8a8] ;  /* 0x00022a00ff867b82 */ /* 0x000e620000000a00 */
[----:B------:R-:W-:Y:S01]  /*5280*/  IMAD R143, R143, 0x10, R4 ;  /* 0x000000108f8f7824 */ /* 0x000fe200078e0204 */
[----:B------:R-:W1:Y:S01]  /*5290*/  LDCU.64 UR62, c[0x0][0x348] ;  /* 0x00006900ff3e77ac */ /* 0x000e620008000a00 */
[----:B------:R-:W1:Y:S01]  /*52a0*/  LDCU UR41, c[0x0][0xb0c] ;  /* 0x00016180ff2977ac */ /* 0x000e620008000800 */
[----:B------:R-:W1:Y:S01]  /*52b0*/  LDCU UR39, c[0x0][0xb30] ;  /* 0x00016600ff2777ac */ /* 0x000e620008000800 */
[----:B------:R-:W1:Y:S01]  /*52c0*/  LDCU.64 UR58, c[0x0][0x888] ;  /* 0x00011100ff3a77ac */ /* 0x000e620008000a00 */
[----:B------:R-:W1:Y:S01]  /*52d0*/  LDCU.64 UR42, c[0x0][0xb28] ;  /* 0x00016500ff2a77ac */ /* 0x000e620008000a00 */
[----:B------:R-:W1:Y:S01]  /*52e0*/  LDCU.128 UR48, c[0x0][0xb10] ;  /* 0x00016200ff3077ac */ /* 0x000e620008000c00 */
[----:B------:R-:W1:Y:S01]  /*52f0*/  LDCU UR52, c[0x0][0x374] ;  /* 0x00006e80ff3477ac */ /* 0x000e620008000800 */
[----:B------:R-:W-:Y:S01]  /*5300*/  UIADD3 UR56, UPT, UPT, UR44, 0x200, URZ ;  /* 0x000002002c387890 */ /* 0x000fe2000fffe0ff */
[----:B--2-4-:R-:W-:-:S11]  /*5310*/  IMAD.IADD R69, R0, 0x1, R69 ;  /* 0x0000000100457824 */ /* 0x014fd600078e0245 */
.L_x_113:
[----:B------:R-:W-:Y:S02]  /*5320*/  LEA R3, R150, UR44, 0x3 ;  /* 0x0000002c96037c11 */ /* 0x000fe4000f8e18ff */
[----:B------:R-:W-:Y:S02]  /*5330*/  SHF.L.U32 R0, R152, 0x1f, RZ ;  /* 0x0000001f98007819 */ /* 0x000fe400000006ff */
[----:B------:R-:W-:Y:S02]  /*5340*/  LEA R4, R150, UR44, 0x4 ;  /* 0x0000002c96047c11 */ /* 0x000fe4000f8e20ff */
[----:B--2---:R-:W2:Y:S02]  /*5350*/  SYNCS.PHASECHK.TRANS64.TRYWAIT P0, [R3+URZ+0x70], R0 ;  /* 0x00007000030075a7 */ /* 0x004ea400080011ff */
[----:B-12---:R-:W-:Y:S05]  /*5360*/  @!P0 BRA `(.L_x_96) ;  /* 0x0000002c005c8947 */ /* 0x006fea0003800000 */
.L_x_150:
[----:B------:R-:W4:Y:S01]  /*5370*/  LDS.128 R4, [R4+0x100] ;  /* 0x0001000004047984 */ /* 0x000f220000000c00 */
[----:B------:R-:W-:Y:S01]  /*5380*/  UISETP.GE.AND UP0, UPT, UR40, 0x1, UPT ;  /* 0x000000012800788c */ /* 0x000fe2000bf06270 */
[----:B------:R-:W-:Y:S01]  /*5390*/  @!PT LDS RZ, [RZ] ;  /* 0x00000000fffff984 */ /* 0x000fe20000000800 */
[----:B------:R-:W-:Y:S01]  /*53a0*/  @!PT LDS RZ, [RZ] ;  /* 0x00000000fffff984 */ /* 0x000fe20000000800 */
[----:B------:R-:W-:Y:S01]  /*53b0*/  @!PT LDS RZ, [RZ] ;  /* 0x00000000fffff984 */ /* 0x000fe20000000800 */
[----:B------:R-:W-:Y:S01]  /*53c0*/  @!PT LDS RZ, [RZ] ;  /* 0x00000000fffff984 */ /* 0x000fe20000000800 */
[----:B------:R1:W-:Y:S06]  /*53d0*/  MEMBAR.ALL.CTA ;  /* 0x0000000000007992 */ /* 0x0003ec0000008000 */
[----:B-1----:R-:W1:Y:S01]  /*53e0*/  FENCE.VIEW.ASYNC.S ;  /* 0x00000000000073c6 */ /* 0x002e620000000000 */
[----:B----4-:R-:W-:Y:S11]  /*53f0*/  LOP3.LUT P0, RZ, R6, 0x1, RZ, 0xc0, !PT ;  /* 0x0000000106ff7812 */ /* 0x010ff6000780c0ff */
[----:B------:R-:W-:Y:S02]  /*5400*/  @!UPT UIADD3 URZ, UPT, UPT, URZ, URZ, URZ ;  /* 0x000000fffffff290 */ /* 0x000fe4000fffe0ff */
[----:B-1----:R-:W-:Y:S01]  /*5410*/  VOTEU.ANY UP1, P0 ;  /* 0x0000000000ff7886 */ /* 0x002fe20000020100 */
[----:B------:R-:W-:Y:S01]  /*5420*/  PLOP3.LUT P0, PT, PT, PT, UP1, 0x80, 0x8 ;  /* 0x000000000008781c */ /* 0x000fe20003f0f018 */
[----:B------:R-:W-:Y:S11]  /*5430*/  UP2UR UR47, UPR, URZ, 0x2 ;  /* 0x00000002ff2f7883 */ /* 0x000ff60008000000 */
[----:B------:R-:W-:Y:S01]  /*5440*/  @!UPT UIADD3 URZ, UPT, UPT, URZ, URZ, URZ ;  /* 0x000000fffffff290 */ /* 0x000fe2000fffe0ff */
        /* <DEDUP_REMOVED lines=13> */
[----:B------:R-:W2:Y:S01]  /*5520*/  LDCU UR12, c[0x0][0xb20] ;  /* 0x00016400ff0c77ac */ /* 0x000ea20008000800 */
[----:B------:R-:W-:Y:S02]  /*5530*/  UIMAD.WIDE.U32 UR4, UR52, UR51, URZ ;  /* 0x00000033340472a5 */ /* 0x000fe4000f8e00ff */
[----:B------:R-:W-:Y:S02]  /*5540*/  UIMAD.WIDE.U32 UR6, UR53, UR48, URZ ;  /* 0x00000030350672a5 */ /* 0x000fe4000f8e00ff */
[----:B------:R-:W-:Y:S02]  /*5550*/  UISETP.NE.AND UP0, UPT, UR50, 0x1, UPT ;  /* 0x000000013200788c */ /* 0x000fe4000bf05270 */
[----:B------:R-:W-:Y:S02]  /*5560*/  UIMAD.WIDE.U32 UR8, UR37, UR51, URZ ;  /* 0x00000033250872a5 */ /* 0x000fe4000f8e00ff */
[----:B------:R-:W-:Y:S02]  /*5570*/  UIMAD.WIDE.U32 UR10, UR38, UR48, URZ ;  /* 0x00000030260a72a5 */ /* 0x000fe4000f8e00ff */
[----:B------:R-:W-:Y:S02]  /*5580*/  UISETP.NE.AND UP1, UPT, UR41, 0x1, UPT ;  /* 0x000000012900788c */ /* 0x000fe4000bf25270 */
[----:B------:R-:W-:Y:S01]  /*5590*/  UISETP.NE.AND UP2, UPT, UR40, 0x1, UPT ;  /* 0x000000012800788c */ /* 0x000fe2000bf45270 */
[----:B------:R-:W-:Y:S02]  /*55a0*/  UMOV UR4, UR5 ;  /* 0x0000000500047c82 */ /* 0x000fe40008000000 */
[----:B--2---:R-:W-:Y:S03]  /*55b0*/  USHF.R.U32.HI UR5, URZ, UR12, UR4 ;  /* 0x0000000cff057299 */ /* 0x004fe60008011604 */
[----:B------:R-:W-:Y:S02]  /*55c0*/  UMOV UR4, UR7 ;  /* 0x0000000700047c82 */ /* 0x000fe40008000000 */
[----:B------:R-:W-:Y:S02]  /*55d0*/  USHF.R.U32.HI UR7, URZ, UR49, UR4 ;  /* 0x00000031ff077299 */ /* 0x000fe40008011604 */
[----:B------:R-:W-:Y:S02]  /*55e0*/  USEL UR4, UR52, UR5, !UP0 ;  /* 0x0000000534047287 */ /* 0x000fe4000c000000 */
[----:B------:R-:W-:Y:S01]  /*55f0*/  USEL UR7, UR53, UR7, !UP1 ;  /* 0x0000000735077287 */ /* 0x000fe2000c800000 */
[----:B------:R-:W-:Y:S01]  /*5600*/  UMOV UR5, UR9 ;  /* 0x0000000900057c82 */ /* 0x000fe20008000000 */
[----:B------:R-:W-:Y:S02]  /*5610*/  UIMAD.WIDE.U32 UR8, UR4, UR42, URZ ;  /* 0x0000002a040872a5 */ /* 0x000fe4000f8e00ff */
[----:B------:R-:W-:Y:S03]  /*5620*/  USHF.R.U32.HI UR6, URZ, UR12, UR5 ;  /* 0x0000000cff067299 */ /* 0x000fe60008011605 */
[----:B------:R-:W-:Y:S01]  /*5630*/  UMOV UR5, UR11 ;  /* 0x0000000b00057c82 */ /* 0x000fe20008000000 */
[----:B------:R-:W-:Y:S02]  /*5640*/  UIMAD.WIDE.U32 UR10, UR7, UR42, URZ ;  /* 0x0000002a070a72a5 */ /* 0x000fe4000f8e00ff */
[----:B------:R-:W-:Y:S02]  /*5650*/  USHF.R.U32.HI UR12, URZ, UR49, UR5 ;  /* 0x00000031ff0c7299 */ /* 0x000fe40008011605 */
[----:B------:R-:W-:Y:S01]  /*5660*/  USEL UR6, UR37, UR6, !UP0 ;  /* 0x0000000625067287 */ /* 0x000fe2000c000000 */
[----:B------:R-:W-:Y:S02]  /*5670*/  UMOV UR5, UR9 ;  /* 0x0000000900057c82 */ /* 0x000fe40008000000 */
[----:B------:R-:W-:Y:S01]  /*5680*/  UMOV UR10, UR11 ;  /* 0x0000000b000a7c82 */ /* 0x000fe20008000000 */
[----:B------:R-:W-:Y:S02]  /*5690*/  @UP2 USHF.R.U32.HI UR4, URZ, UR43, UR5 ;  /* 0x0000002bff042299 */ /* 0x000fe40008011605 */
[----:B------:R-:W-:Y:S02]  /*56a0*/  @UP2 USHF.R.U32.HI UR7, URZ, UR43, UR10 ;  /* 0x0000002bff072299 */ /* 0x000fe4000801160a */
[----:B------:R-:W-:Y:S02]  /*56b0*/  UIMAD UR4, UR40, UR4, URZ ;  /* 0x00000004280472a4 */ /* 0x000fe4000f8e02ff */
[----:B------:R-:W-:Y:S02]  /*56c0*/  UIMAD.WIDE.U32 UR10, UR6, UR42, URZ ;  /* 0x0000002a060a72a5 */ /* 0x000fe4000f8e00ff */
[----:B------:R-:W-:Y:S02]  /*56d0*/  USEL UR5, UR38, UR12, !UP1 ;  /* 0x0000000c26057287 */ /* 0x000fe4000c800000 */
[----:B------:R-:W-:Y:S02]  /*56e0*/  UIMAD UR8, UR40, UR7, URZ ;  /* 0x00000007280872a4 */ /* 0x000fe4000f8e02ff */
[----:B------:R-:W-:Y:S03]  /*56f0*/  UISETP.GE.AND UP0, UPT, UR6, UR4, UPT ;  /* 0x000000040600728c */ /* 0x000fe6000bf06270 */
[----:B------:R-:W-:Y:S01]  /*5700*/  UMOV UR4, UR11 ;  /* 0x0000000b00047c82 */ /* 0x000fe20008000000 */
[----:B------:R-:W-:Y:S02]  /*5710*/  UISETP.GE.OR UP0, UPT, UR5, UR8, UP0 ;  /* 0x000000080500728c */ /* 0x000fe40008706670 */
[----:B------:R-:W-:Y:S02]  /*5720*/  USHF.R.U32.HI UR4, URZ, UR43, UR4 ;  /* 0x0000002bff047299 */ /* 0x000fe40008011604 */
[----:B------:R-:W-:Y:S02]  /*5730*/  UIMAD.WIDE.U32 UR8, UR5, UR42, URZ ;  /* 0x0000002a050872a5 */ /* 0x000fe4000f8e00ff */
[----:B------:R-:W-:Y:S02]  /*5740*/  USEL UR11, UR6, UR4, !UP2 ;  /* 0x00000004060b7287 */ /* 0x000fe4000d000000 */
[----:B------:R-:W-:Y:S02]  /*5750*/  UIADD3 UR8, UPT, UPT, -UR5, URZ, URZ ;  /* 0x000000ff05087290 */ /* 0x000fe4000fffe1ff */
[----:B------:R-:W-:Y:S01]  /*5760*/  UIADD3 UR10, UPT, UPT, -UR11, URZ, URZ ;  /* 0x000000ff0b0a7290 */ /* 0x000fe2000fffe1ff */
[----:B------:R-:W-:Y:S01]  /*5770*/  @!UP0 UMOV UR4, UR9 ;  /* 0x0000000900048c82 */ /* 0x000fe20008000000 */
[----:B------:R-:W-:Y:S02]  /*5780*/  UIADD3 UR9, UPT, UPT, -UR6, URZ, URZ ;  /* 0x000000ff06097290 */ /* 0x000fe4000fffe1ff */
[----:B------:R-:W-:Y:S02]  /*5790*/  @!UP0 USHF.R.U32.HI UR4, URZ, UR43, UR4 ;  /* 0x0000002bff048299 */ /* 0x000fe40008011604 */
[----:B------:R-:W-:Y:S02]  /*57a0*/  UIMAD UR10, UR40, UR10, UR6 ;  /* 0x0000000a280a72a4 */ /* 0x000fe4000f8e0206 */
[----:B------:R-:W-:Y:S04]  /*57b0*/  @!UP0 USEL UR4, UR5, UR4, !UP2 ;  /* 0x0000000405048287 */ /* 0x000fe8000d000000 */
[----:B------:R-:W-:Y:S02]  /*57c0*/  @!UP0 UIMAD UR10, UR7, UR10, UR4 ;  /* 0x0000000a070a82a4 */ /* 0x000fe4000f8e0204 */
[----:B------:R-:W-:Y:S02]  /*57d0*/  @!UP0 UIADD3 UR11, UPT, UPT, UR11, -UR4, URZ ;  /* 0x800000040b0b8290 */ /* 0x000fe4000fffe0ff */
[----:B------:R-:W-:Y:S02]  /*57e0*/  UIMAD UR7, UR41, UR8, UR38 ;  /* 0x00000008290772a4 */ /* 0x000fe4000f8e0226 */
[----:B------:R-:W-:Y:S02]  /*57f0*/  @!UP0 UIMAD UR6, UR11, UR40, UR5 ;  /* 0x000000280b0682a4 */ /* 0x000fe4000f8e0205 */
[----:B------:R-:W-:Y:S01]  /*5800*/  UIMAD UR4, UR50, UR9, UR37 ;  /* 0x00000009320472a4 */ /* 0x000fe2000f8e0225 */
[----:B------:R-:W-:Y:S02]  /*5810*/  @!UP0 UMOV UR5, UR10 ;  /* 0x0000000a00058c82 */ /* 0x000fe40008000000 */
[----:B------:R-:W-:Y:S02]  /*5820*/  UIMAD UR38, UR5, UR41, UR7 ;  /* 0x00000029052672a4 */ /* 0x000fe4000f8e0207 */
[----:B------:R-:W-:Y:S11]  /*5830*/  UIMAD UR37, UR6, UR50, UR4 ;  /* 0x00000032062572a4 */ /* 0x000ff6000f8e0204 */
[----:B------:R-:W-:Y:S01]  /*5840*/  @!UPT UIADD3 URZ, UPT, UPT, URZ, URZ, URZ ;  /* 0x000000fffffff290 */ /* 0x000fe2000fffe0ff */
.L_x_97:
[----:B------:R-:W-:Y:S01]  /*5850*/  UISETP.NE.AND UP0, UPT, UR39, 0x1, UPT ;  /* 0x000000012700788c */ /* 0x000fe2000bf05270 */
[----:B------:R-:W-:Y:S10]  /*5860*/  IADD3 R150, PT, PT, R150, 0x1, RZ ;  /* 0x0000000196967810 */ /* 0x000ff40007ffe0ff */
[----:B------:R-:W2:Y:S01]  /*5870*/  @!UP0 LDCU.128 UR12, c[0x0][0xb10] ;  /* 0x00016200ff0c87ac */ /* 0x000ea20008000c00 */
[----:B------:R-:W4:Y:S01]  /*5880*/  @!UP0 LDCU UR5, c[0x0][0xb0c] ;  /* 0x00016180ff0587ac */ /* 0x000f220008000800 */
[----:B------:R-:W3:Y:S01]  /*5890*/  @!UP0 LDCU UR10, c[0x0][0xb20] ;  /* 0x00016400ff0a87ac */ /* 0x000ee20008000800 */
[----:B--2---:R-:W-:Y:S02]  /*58a0*/  UIMAD.WIDE.U32 UR8, UR38, UR12, URZ ;  /* 0x0000000c260872a5 */ /* 0x004fe4000f8e00ff */
[----:B------:R-:W-:Y:S02]  /*58b0*/  UIMAD.WIDE.U32 UR6, UR37, UR15, URZ ;  /* 0x0000000f250672a5 */ /* 0x000fe4000f8e00ff */
[----:B------:R-:W-:Y:S03]  /*58c0*/  @!UP0 UISETP.NE.AND UP1, UPT, UR14, 0x1, UPT ;  /* 0x000000010e00888c */ /* 0x000fe6000bf25270 */
[----:B------:R-:W-:Y:S01]  /*58d0*/  @!UP0 UMOV UR4, UR9 ;  /* 0x0000000900048c82 */ /* 0x000fe20008000000 */
[----:B----4-:R-:W-:Y:S02]  /*58e0*/  @!UP0 UISETP.NE.AND UP2, UPT, UR5, 0x1, UPT ;  /* 0x000000010500888c */ /* 0x010fe4000bf45270 */
[----:B------:R-:W-:Y:S01]  /*58f0*/  @!UP0 USHF.R.U32.HI UR4, URZ, UR13, UR4 ;  /* 0x0000000dff048299 */ /* 0x000fe20008011604 */
[----:B------:R-:W-:Y:S02]  /*5900*/  @!UP0 UMOV UR6, UR7 ;  /* 0x0000000700068c82 */ /* 0x000fe40008000000 */
[----:B---3--:R-:W-:Y:S02]  /*5910*/  @!UP0 USHF.R.U32.HI UR6, URZ, UR10, UR6 ;  /* 0x0000000aff068299 */ /* 0x008fe40008011606 */
[----:B------:R-:W-:Y:S02]  /*5920*/  @!UP0 USEL UR7, UR38, UR4, !UP2 ;  /* 0x0000000426078287 */ /* 0x000fe4000d000000 */
[----:B------:R-:W-:Y:S04]  /*5930*/  @!UP0 USEL UR6, UR37, UR6, !UP1 ;  /* 0x0000000625068287 */ /* 0x000fe8000c800000 */
[----:B------:R-:W-:Y:S02]  /*5940*/  @!UP0 UIADD3 UR4, UPT, UPT, -UR7, UR6, URZ ;  /* 0x0000000607048290 */ /* 0x000fe4000fffe1ff */
[----:B------:R-:W-:Y:S02]  /*5950*/  @!UP0 UIADD3 UR6, UPT, UPT, UR7, -UR6, URZ ;  /* 0x8000000607068290 */ /* 0x000fe4000fffe0ff */
[----:B------:R-:W-:Y:S02]  /*5960*/  @!UP0 UIMAD UR38, UR4, UR5, UR38 ;  /* 0x00000005042682a4 */ /* 0x000fe4000f8e0226 */
[----:B------:R-:W-:Y:S02]  /*5970*/  @!UP0 UIMAD UR37, UR6, UR14, UR37 ;  /* 0x0000000e062582a4 */ /* 0x000fe4000f8e0225 */
[----:B------:R-:W-:Y:S09]  /*5980*/  ULOP3.LUT UP0, URZ, UR56, 0x1b0, URZ, 0xc0, !UPT ;  /* 0x000001b038ff7892 */ /* 0x000ff2000f80c0ff */
[----:B------:R-:W-:Y:S05]  /*5990*/  BRA.U !UP0, `(.L_x_98) ;  /* 0x0000000108407547 */ /* 0x000fea000b800000 */
[----:B------:R-:W2:Y:S01]  /*59a0*/  LDCU.64 UR8, c[0x4][0x80] ;  /* 0x01001000ff0877ac */ /* 0x000ea20008000a00 */
[----:B------:R-:W-:Y:S01]  /*59b0*/  MOV R3, 0x0 ;  /* 0x0000000000037802 */ /* 0x000fe20000000f00 */
[----:B------:R-:W-:Y:S02]  /*59c0*/  HFMA2 R12, -RZ, RZ, 0, 5.9604644775390625e-08 ;  /* 0x00000001ff0c7431 */ /* 0x000fe400000001ff */
[----:B------:R-:W-:Y:S02]  /*59d0*/  IMAD.MOV.U32 R8, RZ, RZ, 0x70 ;  /* 0x00000070ff087424 */ /* 0x000fe400078e00ff */
[----:B------:R-:W-:Y:S01]  /*59e0*/  IMAD.MOV.U32 R13, RZ, RZ, RZ ;  /* 0x000000ffff0d7224 */ /* 0x000fe200078e00ff */
[----:B------:R-:W3:Y:S01]  /*59f0*/  LDCU.64 UR6, c[0x4][0x88] ;  /* 0x01001100ff0677ac */ /* 0x000ee20008000a00 */
[----:B------:R-:W4:Y:S01]  /*5a00*/  LDC.64 R2, c[0x4][R3] ;  /* 0x0100000003027b82 */ /* 0x000f220000000a00 */
[----:B------:R-:W1:Y:S01]  /*5a10*/  LDCU.64 UR4, c[0x4][0x8] ;  /* 0x01000100ff0477ac */ /* 0x000e620008000a00 */
[----:B--2---:R-:W-:Y:S01]  /*5a20*/  MOV R5, UR9 ;  /* 0x0000000900057c02 */ /* 0x004fe20008000f00 */
[----:B------:R-:W-:Y:S01]  /*5a30*/  IMAD.U32 R4, RZ, RZ, UR8 ;  /* 0x00000008ff047e24 */ /* 0x000fe2000f8e00ff */
[----:B---3--:R-:W-:Y:S01]  /*5a40*/  MOV R7, UR7 ;  /* 0x0000000700077c02 */ /* 0x008fe20008000f00 */
[----:B------:R-:W-:Y:S01]  /*5a50*/  IMAD.U32 R6, RZ, RZ, UR6 ;  /* 0x00000006ff067e24 */ /* 0x000fe2000f8e00ff */
[----:B-1----:R-:W-:Y:S01]  /*5a60*/  MOV R11, UR5 ;  /* 0x00000005000b7c02 */ /* 0x002fe20008000f00 */
[----:B------:R-:W-:Y:S02]  /*5a70*/  IMAD.U32 R10, RZ, RZ, UR4 ;  /* 0x00000004ff0a7e24 */ /* 0x000fe4000f8e00ff */
[----:B------:R-:W-:Y:S07]  /*5a80*/  LEPC R20, `(.L_x_98) ;  /* 0x000000001014794e */ /* 0x000fee0000000000 */
[----:B----45:R-:W-:Y:S05]  /*5a90*/  CALL.ABS.NOINC R2 ;  /* 0x0000000002007343 */ /* 0x030fea0003c00000 */
.L_x_98:
[----:B------:R-:W-:Y:S01]  /*5aa0*/  LOP3.LUT P0, RZ, R154, 0x1b0, RZ, 0xc0, !PT ;  /* 0x000001b09aff7812 */ /* 0x000fe2000780c0ff */
[----:B------:R-:W-:Y:S11]  /*5ab0*/  BSSY.RECONVERGENT B6, `(.L_x_99) ;  /* 0x0000013000067945 */ /* 0x000ff60003800200 */
[----:B------:R-:W-:Y:S01]  /*5ac0*/  @!UPT UIADD3 URZ, UPT, UPT, URZ, URZ, URZ ;  /* 0x000000fffffff290 */ /* 0x000fe2000fffe0ff */
[----:B------:R-:W-:Y:S05]  /*5ad0*/  @!P0 BRA `(.L_x_100) ;  /* 0x0000000000408947 */ /* 0x000fea0003800000 */
        /* <DEDUP_REMOVED lines=16> */
.L_x_100:
[----:B------:R-:W-:Y:S05]  /*5be0*/  BSYNC.RECONVERGENT B6 ;  /* 0x0000000000067941 */ /* 0x000fea0003800200 */
.L_x_99:
[----:B------:R-:W-:Y:S01]  /*5bf0*/  ISETP.NE.U32.AND P3, PT, R140, RZ, PT ;  /* 0x000000ff8c00720c */ /* 0x000fe20003f65070 */
[----:B------:R-:W-:Y:S01]  /*5c00*/  UISETP.NE.AND UP1, UPT, UR61, URZ, UPT ;  /* 0x000000ff3d00728c */ /* 0x000fe2000bf25270 */
[----:B------:R-:W-:Y:S02]  /*5c10*/  ISETP.NE.U32.AND P4, PT, R136, RZ, PT ;  /* 0x000000ff8800720c */ /* 0x000fe40003f85070 */
[----:B------:R-:W-:Y:S02]  /*5c20*/  ISETP.NE.AND.EX P3, PT, R141, RZ, PT, P3 ;  /* 0x000000ff8d00720c */ /* 0x000fe40003f65330 */
[----:B------:R-:W-:Y:S02]  /*5c30*/  PLOP3.LUT P1, PT, PT, PT, PT, 0x8, 0x80 ;  /* 0x000000000080781c */ /* 0x000fe40003f2e170 */
[----:B------:R-:W-:Y:S02]  /*5c40*/  PLOP3.LUT P0, PT, PT, PT, UP1, 0x80, 0x8 ;  /* 0x000000000008781c */ /* 0x000fe40003f0f018 */
[----:B------:R-:W-:Y:S02]  /*5c50*/  ISETP.NE.AND.EX P4, PT, R137, RZ, PT, P4 ;  /* 0x000000ff8900720c */ /* 0x000fe40003f85340 */
[----:B------:R-:W2:Y:S09]  /*5c60*/  @UP1 LDCU.64 UR4, c[0x0][0x888] ;  /* 0x00011100ff0417ac */ /* 0x000eb20008000a00 */
[----:B------:R-:W-:Y:S01]  /*5c70*/  @P0 PLOP3.LUT P1, PT, P3, PT, PT, 0x80, 0x8 ;  /* 0x000000000008081c */ /* 0x000fe20001f2f070 */
[----:B--2---:R-:W-:Y:S04]  /*5c80*/  @UP1 UISETP.NE.U32.AND UP0, UPT, UR4, URZ, UPT ;  /* 0x000000ff0400128c */ /* 0x004fe8000bf05070 */
[----:B------:R-:W-:Y:S04]  /*5c90*/  @UP1 UISETP.NE.AND.EX UP0, UPT, UR5, URZ, UPT, UP0 ;  /* 0x000000ff0500128c */ /* 0x000fe8000bf05300 */
[----:B------:R-:W-:Y:S01]  /*5ca0*/  @UP1 USEL UR4, URZ, 0xffffffff, UP0 ;  /* 0xffffffffff041887 */ /* 0x000fe20008000000 */
[----:B------:R-:W-:Y:S11]  /*5cb0*/  @!P3 BRA `(.L_x_101) ;  /* 0x000000000030b947 */ /* 0x000ff60003800000 */
        /* <DEDUP_REMOVED lines=12> */
.L_x_101:
[----:B------:R-:W-:Y:S05]  /*5d80*/  @!P4 BRA `(.L_x_102) ;  /* 0x000000000024c947 */ /* 0x000fea0003800000 */
[----:B------:R-:W-:Y:S01]  /*5d90*/  ISETP.NE.U32.AND P2, PT, R134, RZ, PT ;  /* 0x000000ff8600720c */ /* 0x000fe20003f45070 */
[----:B------:R-:W2:Y:S03]  /*5da0*/  LDCU.64 UR6, c[0x0][0x358] ;  /* 0x00006b00ff0677ac */ /* 0x000ea60008000a00 */
[----:B------:R-:W-:Y:S11]  /*5db0*/  ISETP.NE.AND.EX P2, PT, R135, RZ, PT, P2 ;  /* 0x000000ff8700720c */ /* 0x000ff60003f45320 */
[----:B------:R-:W-:Y:S02]  /*5dc0*/  @!UPT UIADD3 URZ, UPT, UPT, URZ, URZ, URZ ;  /* 0x000000fffffff290 */ /* 0x000fe4000fffe0ff */
[----:B------:R-:W4:Y:S01]  /*5dd0*/  @P2 LDC.64 R2, c[0x0][0x8a8] ;  /* 0x00022a00ff022b82 */ /* 0x000f220000000a00 */
[----:B-1----:R-:W-:Y:S04]  /*5de0*/  @P2 IMAD R0, R136, UR36, RZ ;  /* 0x0000002488002c24 */ /* 0x002fe8000f8e02ff */
[----:B----4-:R-:W-:Y:S05]  /*5df0*/  @P2 IMAD.WIDE R2, R0, 0x4, R2 ;  /* 0x0000000400022825 */ /* 0x010fea00078e0202 */
[----:B--2--5:R2:W5:Y:S02]  /*5e00*/  @P2 LDG.E R70, desc[UR6][R2.64] ;  /* 0x0000000602462981 */ /* 0x024564000c1e1900 */
[----:B--2---:R-:W4:Y:S02]  /*5e10*/  @!P2 LDC R70, c[0x0][0x8a0] ;  /* 0x00022800ff46ab82 */ /* 0x004f240000000800 */
.L_x_102:
[----:B---3-5:R-:W-:Y:S01]  /*5e20*/  @P0 ISETP.NE.AND P4, PT, R72, RZ, PT ;  /* 0x000000ff4800020c */ /* 0x028fe20003f85270 */
[----:B-1----:R-:W-:Y:S01]  /*5e30*/  IMAD.U32 R0, RZ, RZ, UR4 ;  /* 0x00000004ff007e24 */ /* 0x002fe2000f8e00ff */
[----:B------:R-:W-:Y:S01]  /*5e40*/  @P0 LOP3.LUT P2, RZ, R147, 0xff, RZ, 0xc0, !PT ;  /* 0x000000ff93ff0812 */ /* 0x000fe2000784c0ff */
[----:B------:R-:W-:Y:S01]  /*5e50*/  BSSY B1, `(.L_x_103) ;  /* 0x000003d000017945 */ /* 0x000fe20003800000 */
[----:B------:R-:W-:Y:S02]  /*5e60*/  @P0 SEL R2, RZ, 0xffffffff, P4 ;  /* 0xffffffffff020807 */ /* 0x000fe40002000000 */
[----:B------:R-:W-:Y:S02]  /*5e70*/  CS2R R90, SRZ ;  /* 0x00000000005a7805 */ /* 0x000fe4000001ff00 */
[----:B------:R-:W-:Y:S02]  /*5e80*/  LEA R149, R68, UR44, 0x3 ;  /* 0x0000002c44957c11 */ /* 0x000fe4000f8e18ff */
[----:B------:R-:W-:Y:S02]  /*5e90*/  CS2R R88, SRZ ;  /* 0x0000000000587805 */ /* 0x000fe4000001ff00 */
[----:B------:R-:W-:Y:S02]  /*5ea0*/  @P1 SEL R2, R0, R2, !P2 ;  /* 0x0000000200021207 */ /* 0x000fe40005000000 */
[----:B------:R-:W-:Y:S02]  /*5eb0*/  CS2R R86, SRZ ;  /* 0x0000000000567805 */ /* 0x000fe4000001ff00 */
[----:B------:R-:W-:Y:S02]  /*5ec0*/  SHF.L.U32 R4, R153, 0x1f, RZ ;  /* 0x0000001f99047819 */ /* 0x000fe400000006ff */
[----:B------:R-:W-:Y:S02]  /*5ed0*/  CS2R R84, SRZ ;  /* 0x0000000000547805 */ /* 0x000fe4000001ff00 */
[----:B------:R-:W-:Y:S02]  /*5ee0*/  @P0 LOP3.LUT R2, R2, 0x1, RZ, 0xc0, !PT ;  /* 0x0000000102020812 */ /* 0x000fe400078ec0ff */
[----:B------:R-:W-:Y:S02]  /*5ef0*/  CS2R R82, SRZ ;  /* 0x0000000000527805 */ /* 0x000fe4000001ff00 */
[----:B------:R-:W-:Y:S02]  /*5f00*/  PLOP3.LUT P5, PT, PT, PT, PT, 0x8, 0x80 ;  /* 0x000000000080781c */ /* 0x000fe40003fae170 */
[----:B------:R-:W-:Y:S02]  /*5f10*/  CS2R R80, SRZ ;  /* 0x0000000000507805 */ /* 0x000fe4000001ff00 */
[----:B------:R-:W-:Y:S01]  /*5f20*/  ISETP.NE.U32.OR P1, PT, R2, 0x1, !P0 ;  /* 0x000000010200780c */ /* 0x000fe20004725470 */
[----:B------:R-:W-:Y:S01]  /*5f30*/  IMAD R2, R68, 0x40, R69 ;  /* 0x0000004044027824 */ /* 0x000fe200078e0245 */
[----:B------:R-:W-:Y:S02]  /*5f40*/  CS2R R18, SRZ ;  /* 0x0000000000127805 */ /* 0x000fe4000001ff00 */
[----:B------:R-:W-:Y:S09]  /*5f50*/  CS2R R16, SRZ ;  /* 0x0000000000107805 */ /* 0x000ff2000001ff00 */
[----:B------:R-:W-:Y:S04]  /*5f60*/  @P1 SHF.L.U32 R0, R151, 0x1f, RZ ;  /* 0x0000001f97001819 */ /* 0x000fe800000006ff */
[----:B------:R-:W1:Y:S01]  /*5f70*/  @P1 SYNCS.PHASECHK.TRANS64.TRYWAIT P0, [UR44+0x50], R0 ;  /* 0x00005000ff0015a7 */ /* 0x000e62000800112c */
[----:B------:R2:W3:Y:S01]  /*5f80*/  SYNCS.PHASECHK.TRANS64.TRYWAIT P4, [R149+URZ+0x90], R4 ;  /* 0x00009004950075a7 */ /* 0x0004e200080811ff */
[----:B-1----:R-:W-:Y:S01]  /*5f90*/  @P1 PLOP3.LUT P5, PT, P0, PT, PT, 0x8, 0x80 ;  /* 0x000000000080181c */ /* 0x002fe200007ae170 */
[----:B------:R-:W-:Y:S01]  /*5fa0*/  @!UPT UIADD3 URZ, UPT, UPT, URZ, URZ, URZ ;  /* 0x000000fffffff290 */ /* 0x000fe2000fffe0ff */
[----:B--23--:R-:W-:Y:S11]  /*5fb0*/  @!P1 BRA `(.L_x_104) ;  /* 0x0000000000989947 */ /* 0x00cff60003800000 */
[----:B------:R-:W-:Y:S01]  /*5fc0*/  ISETP.NE.U32.AND P0, PT, RZ, UR58, PT ;  /* 0x0000003aff007c0c */ /* 0x000fe2000bf05070 */
[----:B------:R-:W-:Y:S01]  /*5fd0*/  BSSY B0, `(.L_x_105) ;  /* 0x0000016000007945 */ /* 0x000fe20003800000 */
[----:B------:R-:W-:Y:S02]  /*5fe0*/  ISETP.NE.AND P2, PT, R72, RZ, PT ;  /* 0x000000ff4800720c */ /* 0x000fe40003f45270 */
[----:B------:R-:W-:Y:S02]  /*5ff0*/  CS2R R18, SRZ ;  /* 0x0000000000127805 */ /* 0x000fe4000001ff00 */
[----:B------:R-:W-:Y:S02]  /*6000*/  ISETP.NE.AND.EX P0, PT, RZ, UR59, PT, P0 ;  /* 0x0000003bff007c0c */ /* 0x000fe4000bf05300 */
[----:B------:R-:W-:Y:S02]  /*6010*/  CS2R R16, SRZ ;  /* 0x0000000000107805 */ /* 0x000fe4000001ff00 */
[----:B------:R-:W-:Y:S02]  /*6020*/  LOP3.LUT P1, RZ, R147, 0xff, RZ, 0xc0, !PT ;  /* 0x000000ff93ff7812 */ /* 0x000fe4000782c0ff */
[----:B------:R-:W-:Y:S02]  /*6030*/  CS2R R82, SRZ ;  /* 0x0000000000527805 */ /* 0x000fe4000001ff00 */
[----:B------:R-:W-:Y:S02]  /*6040*/  SEL R0, RZ, 0xffffffff, P2 ;  /* 0xffffffffff007807 */ /* 0x000fe40001000000 */
[----:B------:R-:W-:Y:S02]  /*6050*/  CS2R R80, SRZ ;  /* 0x0000000000507805 */ /* 0x000fe4000001ff00 */
[----:B------:R-:W-:Y:S02]  /*6060*/  SEL R3, RZ, 0xffffffff, P0 ;  /* 0xffffffffff037807 */ /* 0x000fe40000000000 */
[----:B------:R-:W-:Y:S02]  /*6070*/  CS2R R86, SRZ ;  /* 0x0000000000567805 */ /* 0x000fe4000001ff00 */
[----:B------:R-:W-:Y:S02]  /*6080*/  CS2R R84, SRZ ;  /* 0x0000000000547805 */ /* 0x000fe4000001ff00 */
[----:B------:R-:W-:Y:S02]  /*6090*/  CS2R R90, SRZ ;  /* 0x00000000005a7805 */ /* 0x000fe4000001ff00 */
[----:B------:R-:W-:Y:S02]  /*60a0*/  @P3 SEL R0, R3, R0, !P1 ;  /* 0x0000000003003207 */ /* 0x000fe40004800000 */
[----:B------:R-:W-:Y:S02]  /*60b0*/  CS2R R88, SRZ ;  /* 0x0000000000587805 */ /* 0x000fe4000001ff00 */
[----:B------:R-:W-:Y:S04]  /*60c0*/  LOP3.LUT R0, R0, 0x1, RZ, 0xc0, !PT ;  /* 0x0000000100007812 */ /* 0x000fe800078ec0ff */
[----:B------:R-:W-:Y:S01]  /*60d0*/  ISETP.NE.U32.AND P0, PT, R0, 0x1, PT ;  /* 0x000000010000780c */ /* 0x000fe20003f05070 */
[----:B------:R-:W-:Y:S01]  /*60e0*/  @!UPT UIADD3 URZ, UPT, UPT, URZ, URZ, URZ ;  /* 0x000000fffffff290 */ /* 0x000fe2000fffe0ff */
[----:B------:R-:W-:Y:S11]  /*60f0*/  @!P5 BRA `(.L_x_106) ;  /* 0x00000000000cd947 */ /* 0x000ff60003800000 */
[----:B------:R-:W-:Y:S04]  /*6100*/  SHF.L.U32 R3, R151, 0x1f, RZ ;  /* 0x0000001f97037819 */ /* 0x000fe800000006ff */
[----:B------:R-:W1:Y:S02]  /*6110*/  SYNCS.PHASECHK.TRANS64.TRYWAIT P1, [UR44+0x50], R3 ;  /* 0x00005003ff0075a7 */ /* 0x000e64000802112c */
[----:B-1----:R-:W-:Y:S05]  /*6120*/  @!P1 BRA `(.L_x_107) ;  /* 0x0000002000009947 */ /* 0x002fea0003800000 */
.L_x_106:
[----:B------:R-:W-:Y:S05]  /*6130*/  BSYNC B0 ;  /* 0x0000000000007941 */ /* 0x000fea0003800000 */
.L_x_105:
[----:B------:R2:W3:Y:S01]  /*6140*/  @P0 LDS.128 R16, [R146+UR44+0x200] ;  /* 0x0002002c92100984 */ /* 0x0004e20008000c00 */
[----:B------:R-:W-:Y:S01]  /*6150*/  UIADD3 UR4, UPT, UPT, UR44, 0x58, URZ ;  /* 0x000000582c047890 */ /* 0x000fe2000fffe0ff */
[----:B------:R-:W-:Y:S02]  /*6160*/  LOP3.LUT R151, R151, 0x1, RZ, 0x3c, !PT ;  /* 0x0000000197977812 */ /* 0x000fe400078e3cff */
[----:B------:R2:W1:Y:S01]  /*6170*/  @P0 LDS.128 R80, [R145+0x200] ;  /* 0x0002000091500984 */ /* 0x0004620000000c00 */
[----:B------:R-:W-:Y:S03]  /*6180*/  UPRMT UR4, UR55, 0x654, UR4 ;  /* 0x0000065437047896 */ /* 0x000fe60008000004 */
[----:B------:R2:W1:Y:S04]  /*6190*/  @P0 LDS.128 R84, [R144+0x200] ;  /* 0x0002000090540984 */ /* 0x0004680000000c00 */
[----:B------:R2:W1:Y:S01]  /*61a0*/  @P0 LDS.128 R88, [R143+0x200] ;  /* 0x000200008f580984 */ /* 0x0004620000000c00 */
[----:B------:R-:W-:Y:S01]  /*61b0*/  @!PT LDS RZ, [RZ] ;  /* 0x00000000fffff984 */ /* 0x000fe20000000800 */
[----:B------:R-:W-:Y:S01]  /*61c0*/  @!PT LDS RZ, [RZ] ;  /* 0x00000000fffff984 */ /* 0x000fe20000000800 */
[----:B------:R-:W-:Y:S01]  /*61d0*/  @!PT LDS RZ, [RZ] ;  /* 0x00000000fffff984 */ /* 0x000fe20000000800 */
[----:B------:R-:W-:Y:S01]  /*61e0*/  @!PT LDS RZ, [RZ] ;  /* 0x00000000fffff984 */ /* 0x000fe20000000800 */
[----:B------:R5:W-:Y:S06]  /*61f0*/  MEMBAR.ALL.CTA ;  /* 0x0000000000007992 */ /* 0x000bec0000008000 */
[----:B-----5:R-:W5:Y:S02]  /*6200*/  FENCE.VIEW.ASYNC.S ;  /* 0x00000000000073c6 */ /* 0x020f640000000000 */
[----:B-----5:R-:W-:Y:S01]  /*6210*/  SYNCS.ARRIVE.TRANS64.RED.A1T0 RZ, [UR4], RZ ;  /* 0x000000ffffff79a7 */ /* 0x020fe20008100404 */
.L_x_104:
[----:B------:R-:W-:Y:S05]  /*6220*/  BSYNC B1 ;  /* 0x0000000000017941 */ /* 0x000fea0003800000 */
.L_x_103:
[----:B-1----:R-:W-:Y:S04]  /*6230*/  SHF.R.U32.HI R0, RZ, 0x15, R2 ;  /* 0x00000015ff007819 */ /* 0x002fe80000011602 */
[----:B------:R-:W-:Y:S01]  /*6240*/  LOP3.LUT P0, RZ, R0, 0x3, R148, 0x48, !PT ;  /* 0x0000000300ff7812 */ /* 0x000fe20007804894 */
[----:B------:R-:W-:Y:S01]  /*6250*/  @!UPT UIADD3 URZ, UPT, UPT, URZ, URZ, URZ ;  /* 0x000000fffffff290 */ /* 0x000fe2000fffe0ff */
[----:B------:R-:W-:Y:S11]  /*6260*/  @P4 BRA `(.L_x_108) ;  /* 0x0000000000084947 */ /* 0x000ff60003800000 */
[----:B------:R-:W1:Y:S02]  /*6270*/  SYNCS.PHASECHK.TRANS64.TRYWAIT P1, [R149+URZ+0x90], R4 ;  /* 0x00009004950075a7 */ /* 0x000e6400080211ff */
[----:B-1----:R-:W-:Y:S05]  /*6280*/  @!P1 BRA `(.L_x_109) ;  /* 0x0000001c00c09947 */ /* 0x002fea0003800000 */
.L_x_108:
[----:B------:R-:W-:Y:S05]  /*6290*/  @!P0 BRA `(.L_x_110) ;  /* 0x0000000000408947 */ /* 0x000fea0003800000 */
[----:B------:R-:W1:Y:S01]  /*62a0*/  LDCU.64 UR8, c[0x4][0x70] ;  /* 0x01000e00ff0877ac */ /* 0x000e620008000a00 */
[----:B------:R-:W-:Y:S01]  /*62b0*/  MOV R15, 0x0 ;  /* 0x00000000000f7802 */ /* 0x000fe20000000f00 */
[----:B------:R-:W-:Y:S02]  /*62c0*/  HFMA2 R12, -RZ, RZ, 0, 5.9604644775390625e-08 ;  /* 0x00000001ff0c7431 */ /* 0x000fe400000001ff */
[----:B------:R-:W-:Y:S02]  /*62d0*/  IMAD.MOV.U32 R8, RZ, RZ, 0x192 ;  /* 0x00000192ff087424 */ /* 0x000fe400078e00ff */
[----:B------:R-:W-:Y:S01]  /*62e0*/  IMAD.MOV.U32 R13, RZ, RZ, RZ ;  /* 0x000000ffff0d7224 */ /* 0x000fe200078e00ff */
[----:B------:R-:W5:Y:S01]  /*62f0*/  LDCU.64 UR6, c[0x4][0x78] ;  /* 0x01000f00ff0677ac */ /* 0x000f620008000a00 */
[----:B------:R-:W2:Y:S01]  /*6300*/  LDC.64 R14, c[0x4][R15] ;  /* 0x010000000f0e7b82 */ /* 0x000ea20000000a00 */
[----:B------:R-:W3:Y:S01]  /*6310*/  LDCU.64 UR4, c[0x4][0x10] ;  /* 0x01000200ff0477ac */ /* 0x000ee20008000a00 */
[----:B-1----:R-:W-:Y:S01]  /*6320*/  MOV R5, UR9 ;  /* 0x0000000900057c02 */ /* 0x002fe20008000f00 */
[----:B------:R-:W-:Y:S01]  /*6330*/  IMAD.U32 R4, RZ, RZ, UR8 ;  /* 0x00000008ff047e24 */ /* 0x000fe2000f8e00ff */
[----:B-----5:R-:W-:Y:S01]  /*6340*/  MOV R7, UR7 ;  /* 0x0000000700077c02 */ /* 0x020fe20008000f00 */
[----:B------:R-:W-:Y:S01]  /*6350*/  IMAD.U32 R6, RZ, RZ, UR6 ;  /* 0x00000006ff067e24 */ /* 0x000fe2000f8e00ff */
[----:B---3--:R-:W-:Y:S01]  /*6360*/  MOV R11, UR5 ;  /* 0x00000005000b7c02 */ /* 0x008fe20008000f00 */
[----:B------:R-:W-:Y:S02]  /*6370*/  IMAD.U32 R10, RZ, RZ, UR4 ;  /* 0x00000004ff0a7e24 */ /* 0x000fe4000f8e00ff */
[----:B------:R-:W-:Y:S07]  /*6380*/  LEPC R20, `(.L_x_110) ;  /* 0x000000001014794e */ /* 0x000fee0000000000 */
[----:B--2-4-:R-:W-:Y:S05]  /*6390*/  CALL.ABS.NOINC R14 ;  /* 0x000000000e007343 */ /* 0x014fea0003c00000 */
.L_x_110:
[----:B------:R-:W-:Y:S01]  /*63a0*/  LOP3.LUT P0, RZ, R142, 0x60, RZ, 0xc0, !PT ;  /* 0x000000608eff7812 */ /* 0x000fe2000780c0ff */
[----:B------:R-:W-:Y:S05]  /*63b0*/  WARPSYNC.ALL ;  /* 0x0000000000007948 */ /* 0x000fea0003800000 */
[----:B------:R-:W-:Y:S01]  /*63c0*/  R2UR UR4, R2 ;  /* 0x00000000020472ca */ /* 0x000fe200000e0000 */
[----:B---3--:R-:W-:Y:S01]  /*63d0*/  IMAD.U32 R129, R18, 0x10000, RZ ;  /* 0x0001000012817824 */ /* 0x008fe200078e00ff */
[----:B------:R-:W-:Y:S01]  /*63e0*/  PRMT R71, R16, 0x8880, RZ ;  /* 0x0000888010477816 */ /* 0x000fe200000000ff */
[----:B------:R-:W-:Y:S01]  /*63f0*/  IMAD.SHL.U32 R92, R90, 0x100, RZ ;  /* 0x000001005a5c7824 */ /* 0x000fe200078e00ff */
[C---:B------:R-:W-:Y:S01]  /*6400*/  SHF.L.U32 R73, R16.reuse, 0x10, RZ ;  /* 0x0000001010497819 */ /* 0x040fe200000006ff */
[----:B------:R-:W-:Y:S01]  /*6410*/  IMAD.U32 R114, R83, 0x10000, RZ ;  /* 0x0001000053727824 */ /* 0x000fe200078e00ff */
[----:B------:R-:W-:Y:S01]  /*6420*/  SHF.L.U32 R74, R16, 0x8, RZ ;  /* 0x00000008104a7819 */ /* 0x000fe200000006ff */
[----:B------:R-:W-:Y:S01]  /*6430*/  IMAD.U32 R103, R88, 0x10000, RZ ;  /* 0x0001000058677824 */ /* 0x000fe200078e00ff */
[----:B------:R-:W-:Y:S01]  /*6440*/  SHF.R.S32.HI R75, RZ, 0x18, R16 ;  /* 0x00000018ff4b7819 */ /* 0x000fe20000011410 */
[----:B------:R-:W-:Y:S01]  /*6450*/  IMAD.SHL.U32 R122, R80, 0x100, RZ ;  /* 0x00000100507a7824 */ /* 0x000fe200078e00ff */
[----:B------:R-:W-:Y:S01]  /*6460*/  PRMT R133, R17, 0x8880, RZ ;  /* 0x0000888011857816 */ /* 0x000fe200000000ff */
[----:B------:R-:W-:Y:S01]  /*6470*/  IMAD.SHL.U32 R107, R85, 0x100, RZ ;  /* 0x00000100556b7824 */ /* 0x000fe200078e00ff */
[C---:B------:R-:W-:Y:S01]  /*6480*/  SHF.L.U32 R132, R17.reuse, 0x10, RZ ;  /* 0x0000001011847819 */ /* 0x040fe200000006ff */
[----:B------:R-:W-:Y:S01]  /*6490*/  BSSY.RECONVERGENT B0, `(.L_x_111) ;  /* 0x0000122000007945 */ /* 0x000fe20003800200 */
[----:B------:R-:W-:Y:S02]  /*64a0*/  SHF.L.U32 R131, R17, 0x8, RZ ;  /* 0x0000000811837819 */ /* 0x000fe400000006ff */
[----:B------:R-:W-:Y:S02]  /*64b0*/  SHF.R.S32.HI R76, RZ, 0x18, R17 ;  /* 0x00000018ff4c7819 */ /* 0x000fe40000011411 */
[C---:B------:R-:W-:Y:S02]  /*64c0*/  PRMT R130, R18.reuse, 0x8880, RZ ;  /* 0x0000888012827816 */ /* 0x040fe400000000ff */
[----:B------:R-:W-:Y:S02]  /*64d0*/  SHF.L.U32 R128, R18, 0x8, RZ ;  /* 0x0000000812807819 */ /* 0x000fe400000006ff */
[----:B------:R-:W-:Y:S02]  /*64e0*/  SHF.R.S32.HI R77, RZ, 0x18, R18 ;  /* 0x00000018ff4d7819 */ /* 0x000fe40000011412 */
[C---:B------:R-:W-:Y:S02]  /*64f0*/  PRMT R127, R19.reuse, 0x8880, RZ ;  /* 0x00008880137f7816 */ /* 0x040fe400000000ff */
[C---:B------:R-:W-:Y:S02]  /*6500*/  SHF.L.U32 R126, R19.reuse, 0x10, RZ ;  /* 0x00000010137e7819 */ /* 0x040fe400000006ff */
[----:B------:R-:W-:Y:S02]  /*6510*/  SHF.L.U32 R125, R19, 0x8, RZ ;  /* 0x00000008137d7819 */ /* 0x000fe400000006ff */
[----:B------:R-:W-:Y:S02]  /*6520*/  SHF.R.S32.HI R78, RZ, 0x18, R19 ;  /* 0x00000018ff4e7819 */ /* 0x000fe40000011413 */
[----:B------:R-:W1:Y:S01]  /*6530*/  LDTM.x64 R4, tmem[UR4] ;  /* 0x00000004000479ee */ /* 0x000e620008340000 */
[----:B------:R-:W-:Y:S01]  /*6540*/  NOP ;  /* 0x0000000000007918 */ /* 0x000fe20000000000 */
[----:B------:R-:W-:Y:S02]  /*6550*/  IADD3 R149, PT, PT, R149, 0xb0, RZ ;  /* 0x000000b095957810 */ /* 0x000fe40007ffe0ff */
[----:B------:R-:W-:Y:S02]  /*6560*/  SHF.R.S32.HI R73, RZ, 0x18, R73 ;  /* 0x00000018ff497819 */ /* 0x000fe40000011449 */
[----:B------:R-:W-:Y:S02]  /*6570*/  LOP3.LUT R149, R149, 0xfefffff8, RZ, 0xc0, !PT ;  /* 0xfefffff895957812 */ /* 0x000fe400078ec0ff */
[C---:B------:R-:W-:Y:S02]  /*6580*/  PRMT R94, R90.reuse, 0x8880, RZ ;  /* 0x000088805a5e7816 */ /* 0x040fe400000000ff */
[----:B-1----:R1:W-:Y:S01]  /*6590*/  SYNCS.ARRIVE.TRANS64.RED.A1T0 RZ, [R149+URZ], RZ ;  /* 0x000000ff95ff79a7 */ /* 0x0023e200081004ff */
[----:B------:R-:W-:Y:S02]  /*65a0*/  SHF.L.U32 R93, R90, 0x10, RZ ;  /* 0x000000105a5d7819 */ /* 0x000fe400000006ff */
[----:B------:R-:W-:Y:S02]  /*65b0*/  SHF.R.S32.HI R74, RZ, 0x18, R74 ;  /* 0x00000018ff4a7819 */ /* 0x000fe4000001144a */
[C---:B------:R-:W-:Y:S02]  /*65c0*/  PRMT R124, R80.reuse, 0x8880, RZ ;  /* 0x00008880507c7816 */ /* 0x040fe400000000ff */
[----:B------:R-:W-:Y:S02]  /*65d0*/  SHF.L.U32 R123, R80, 0x10, RZ ;  /* 0x00000010507b7819 */ /* 0x000fe400000006ff */
[C---:B------:R-:W-:Y:S02]  /*65e0*/  PRMT R121, R81.reuse, 0x8880, RZ ;  /* 0x0000888051797816 */ /* 0x040fe400000000ff */
[----:B------:R-:W-:Y:S02]  /*65f0*/  SHF.R.S32.HI R79, RZ, 0x18, R80 ;  /* 0x00000018ff4f7819 */ /* 0x000fe40000011450 */
[----:B------:R-:W-:Y:S01]  /*6600*/  SHF.L.U32 R120, R81, 0x10, RZ ;  /* 0x0000001051787819 */ /* 0x000fe200000006ff */
[C---:B----4-:R-:W-:Y:S01]  /*6610*/  IMAD R0, R70.reuse, R4, RZ ;  /* 0x0000000446007224 */ /* 0x050fe200078e02ff */
[----:B------:R-:W-:Y:S01]  /*6620*/  SHF.R.S32.HI R4, RZ, 0x18, R132 ;  /* 0x00000018ff047819 */ /* 0x000fe20000011484 */
[C---:B------:R-:W-:Y:S01]  /*6630*/  IMAD R2, R70.reuse, R5, RZ ;  /* 0x0000000546027224 */ /* 0x040fe200078e02ff */
[----:B------:R-:W-:Y:S01]  /*6640*/  SHF.R.S32.HI R5, RZ, 0x18, R131 ;  /* 0x00000018ff057819 */ /* 0x000fe20000011483 */
[----:B------:R-:W-:Y:S01]  /*6650*/  IMAD R3, R70, R6, RZ ;  /* 0x0000000646037224 */ /* 0x000fe200078e02ff */
[----:B------:R-:W-:Y:S01]  /*6660*/  PRMT R118, R82, 0x8880, RZ ;  /* 0x0000888052767816 */ /* 0x000fe200000000ff */
[-C--:B------:R-:W-:Y:S01]  /*6670*/  IMAD R0, R71, R72.reuse, R0 ;  /* 0x0000004847007224 */ /* 0x080fe200078e0200 */
[----:B------:R-:W-:Y:S01]  /*6680*/  SHF.R.S32.HI R80, RZ, 0x18, R81 ;  /* 0x00000018ff507819 */ /* 0x000fe20000011451 */
[----:B------:R-:W-:Y:S01]  /*6690*/  IMAD R7, R70, R7, RZ ;  /* 0x0000000746077224 */ /* 0x000fe200078e02ff */
[----:B------:R-:W-:Y:S01]  /*66a0*/  SHF.L.U32 R117, R82, 0x10, RZ ;  /* 0x0000001052757819 */ /* 0x000fe200000006ff */
[-C--:B------:R-:W-:Y:S01]  /*66b0*/  IMAD R2, R73, R72.reuse, R2 ;  /* 0x0000004849027224 */ /* 0x080fe200078e0202 */
[----:B------:R-:W-:Y:S01]  /*66c0*/  PRMT R115, R83, 0x8880, RZ ;  /* 0x0000888053737816 */ /* 0x000fe200000000ff */
[-C--:B------:R-:W-:Y:S01]  /*66d0*/  IMAD R3, R74, R72.reuse, R3 ;  /* 0x000000484a037224 */ /* 0x080fe200078e0203 */
[----:B------:R-:W-:Y:S01]  /*66e0*/  SHF.R.S32.HI R74, RZ, 0x18, R90 ;  /* 0x00000018ff4a7819 */ /* 0x000fe2000001145a */
[----:B------:R-:W-:Y:S01]  /*66f0*/  IMAD R7, R75, R72, R7 ;  /* 0x000000484b077224 */ /* 0x000fe200078e0207 */
[----:B------:R-:W-:Y:S01]  /*6700*/  PRMT R112, R84, 0x8880, RZ ;  /* 0x0000888054707816 */ /* 0x000fe200000000ff */
[----:B------:R-:W-:Y:S01]  /*6710*/  IMAD R8, R70, R8, RZ ;  /* 0x0000000846087224 */ /* 0x000fe200078e02ff */
[----:B------:R-:W-:Y:S01]  /*6720*/  SHF.L.U32 R111, R84, 0x10, RZ ;  /* 0x00000010546f7819 */ /* 0x000fe200000006ff */
[C---:B------:R-:W-:Y:S01]  /*6730*/  IMAD R9, R70.reuse, R9, RZ ;  /* 0x0000000946097224 */ /* 0x040fe200078e02ff */
[----:B------:R-:W-:Y:S01]  /*6740*/  I2IP.S8.S32.SAT R90, R7, R3, RZ ;  /* 0x00000003075a7239 */ /* 0x000fe200000014ff */
[C---:B------:R-:W-:Y:S01]  /*6750*/  IMAD R10, R70.reuse, R10, RZ ;  /* 0x0000000a460a7224 */ /* 0x040fe200078e02ff */
[----:B------:R-:W-:Y:S01]  /*6760*/  MOV R3, R133 ;  /* 0x0000008500037202 */ /* 0x000fe20000000f00 */
[C---:B------:R-:W-:Y:S01]  /*6770*/  IMAD R11, R70.reuse, R11, RZ ;  /* 0x0000000b460b7224 */ /* 0x040fe200078e02ff */
[C---:B------:R-:W-:Y:S01]  /*6780*/  PRMT R109, R85.reuse, 0x8880, RZ ;  /* 0x00008880556d7816 */ /* 0x040fe200000000ff */
[----:B------:R-:W-:Y:S01]  /*6790*/  IMAD R6, R70, R19, RZ ;  /* 0x0000001346067224 */ /* 0x000fe200078e02ff */
[----:B------:R-:W-:Y:S01]  /*67a0*/  SHF.L.U32 R108, R85, 0x10, RZ ;  /* 0x00000010556c7819 */ /* 0x000fe200000006ff */
[----:B------:R-:W-:Y:S01]  /*67b0*/  IMAD R8, R3, R72, R8 ;  /* 0x0000004803087224 */ /* 0x000fe200078e0208 */
[----:B------:R-:W-:Y:S01]  /*67c0*/  MOV R3, R130 ;  /* 0x0000008200037202 */ /* 0x000fe20000000f00 */
[----:B------:R-:W-:Y:S01]  /*67d0*/  IMAD R9, R4, R72, R9 ;  /* 0x0000004804097224 */ /* 0x000fe200078e0209 */
[----:B------:R-:W-:Y:S01]  /*67e0*/  SHF.R.S32.HI R4, RZ, 0x18, R129 ;  /* 0x00000018ff047819 */ /* 0x000fe20000011481 */
[----:B------:R-:W-:Y:S01]  /*67f0*/  IMAD R19, R70, R24, RZ ;  /* 0x0000001846137224 */ /* 0x000fe200078e02ff */
[----:B------:R-:W-:Y:S01]  /*6800*/  PRMT R106, R86, 0x8880, RZ ;  /* 0x00008880566a7816 */ /* 0x000fe200000000ff */
[----:B------:R-:W-:Y:S01]  /*6810*/  IMAD R10, R5, R72, R10 ;  /* 0x00000048050a7224 */ /* 0x000fe200078e020a */
[----:B------:R-:W-:Y:S01]  /*6820*/  SHF.R.S32.HI R5, RZ, 0x18, R128 ;  /* 0x00000018ff057819 */ /* 0x000fe20000011480 */
[----:B------:R-:W-:Y:S01]  /*6830*/  IMAD R12, R70, R12, RZ ;  /* 0x0000000c460c7224 */ /* 0x000fe200078e02ff */
[----:B------:R-:W-:Y:S01]  /*6840*/  SHF.L.U32 R104, R86, 0x10, RZ ;  /* 0x0000001056687819 */ /* 0x000fe200000006ff */
[C---:B------:R-:W-:Y:S01]  /*6850*/  IMAD R24, R70.reuse, R29, RZ ;  /* 0x0000001d46187224 */ /* 0x040fe200078e02ff */
[C---:B------:R-:W-:Y:S01]  /*6860*/  PRMT R100, R87.reuse, 0x8880, RZ ;  /* 0x0000888057647816 */ /* 0x040fe200000000ff */
[----:B------:R-:W-:Y:S01]  /*6870*/  IMAD R29, R70, R34, RZ ;  /* 0x00000022461d7224 */ /* 0x000fe200078e02ff */
[----:B------:R-:W-:Y:S01]  /*6880*/  SHF.L.U32 R99, R87, 0x10, RZ ;  /* 0x0000001057637819 */ /* 0x000fe200000006ff */
[----:B------:R-:W-:Y:S01]  /*6890*/  IMAD R11, R76, R72, R11 ;  /* 0x000000484c0b7224 */ /* 0x000fe200078e020b */
[----:B------:R-:W-:Y:S01]  /*68a0*/  PRMT R105, R88, 0x8880, RZ ;  /* 0x0000888058697816 */ /* 0x000fe200000000ff */
[C---:B------:R-:W-:Y:S01]  /*68b0*/  IMAD R13, R70.reuse, R13, RZ ;  /* 0x0000000d460d7224 */ /* 0x040fe200078e02ff */
[----:B------:R-:W-:Y:S01]  /*68c0*/  PRMT R97, R89, 0x8880, RZ ;  /* 0x0000888059617816 */ /* 0x000fe200000000ff */
[C---:B------:R-:W-:Y:S01]  /*68d0*/  IMAD R34, R70.reuse, R39, RZ ;  /* 0x0000002746227224 */ /* 0x040fe200078e02ff */
[----:B------:R-:W-:Y:S01]  /*68e0*/  I2IP.S8.S32.SAT R11, R11, R10, RZ ;  /* 0x0000000a0b0b7239 */ /* 0x000fe200000014ff */
[C---:B------:R-:W-:Y:S01]  /*68f0*/  IMAD R39, R70.reuse, R44, RZ ;  /* 0x0000002c46277224 */ /* 0x040fe200078e02ff */
[----:B------:R-:W-:Y:S01]  /*6900*/  SHF.R.S32.HI R71, RZ, 0x18, R88 ;  /* 0x00000018ff477819 */ /* 0x000fe20000011458 */
[C---:B------:R-:W-:Y:S01]  /*6910*/  IMAD R14, R70.reuse, R14, RZ ;  /* 0x0000000e460e7224 */ /* 0x040fe200078e02ff */
[----:B------:R-:W-:Y:S01]  /*6920*/  SHF.L.U32 R96, R89, 0x10, RZ ;  /* 0x0000001059607819 */ /* 0x000fe200000006ff */
[----:B------:R-:W-:Y:S01]  /*6930*/  IMAD R12, R3, R72, R12 ;  /* 0x00000048030c7224 */ /* 0x000fe200078e020c */
[----:B------:R-:W-:Y:S01]  /*6940*/  SHF.R.S32.HI R73, RZ, 0x18, R89 ;  /* 0x00000018ff497819 */ /* 0x000fe20000011459 */
[C---:B------:R-:W-:Y:S01]  /*6950*/  IMAD R44, R70.reuse, R49, RZ ;  /* 0x00000031462c7224 */ /* 0x040fe200078e02ff */
[----:B------:R-:W-:Y:S01]  /*6960*/  SHF.R.S32.HI R75, RZ, 0x18, R91 ;  /* 0x00000018ff4b7819 */ /* 0x000fe2000001145b */
[C---:B------:R-:W-:Y:S01]  /*6970*/  IMAD R49, R70.reuse, R54, RZ ;  /* 0x0000003646317224 */ /* 0x040fe200078e02ff */
[----:B------:R-:W-:Y:S01]  /*6980*/  SHF.L.U32 R119, R81, 0x8, RZ ;  /* 0x0000000851777819 */ /* 0x000fe200000006ff */
[----:B------:R-:W-:Y:S01]  /*6990*/  IMAD R15, R70, R15, RZ ;  /* 0x0000000f460f7224 */ /* 0x000fe200078e02ff */
[----:B------:R-:W-:Y:S01]  /*69a0*/  SHF.R.S32.HI R81, RZ, 0x18, R82 ;  /* 0x00000018ff517819 */ /* 0x000fe20000011452 */
[----:B------:R-:W-:Y:S01]  /*69b0*/  IMAD R13, R4, R72, R13 ;  /* 0x00000048040d7224 */ /* 0x000fe200078e020d */
[----:B------:R-:W-:Y:S01]  /*69c0*/  SHF.L.U32 R116, R82, 0x8, RZ ;  /* 0x0000000852747819 */ /* 0x000fe200000006ff */
[C---:B------:R-:W-:Y:S01]  /*69d0*/  IMAD R7, R70.reuse, R20, RZ ;  /* 0x0000001446077224 */ /* 0x040fe200078e02ff */
[----:B------:R-:W-:Y:S01]  /*69e0*/  SHF.R.S32.HI R82, RZ, 0x18, R83 ;  /* 0x00000018ff527819 */ /* 0x000fe20000011453 */
[C---:B------:R-:W-:Y:S01]  /*69f0*/  IMAD R54, R70.reuse, R59, RZ ;  /* 0x0000003b46367224 */ /* 0x040fe200078e02ff */
[----:B------:R-:W-:Y:S01]  /*6a00*/  SHF.L.U32 R113, R83, 0x8, RZ ;  /* 0x0000000853717819 */ /* 0x000fe200000006ff */
[C---:B------:R-:W-:Y:S01]  /*6a10*/  IMAD R20, R70.reuse, R25, RZ ;  /* 0x0000001946147224 */ /* 0x040fe200078e02ff */
[----:B------:R-:W-:Y:S01]  /*6a20*/  SHF.R.S32.HI R83, RZ, 0x18, R84 ;  /* 0x00000018ff537819 */ /* 0x000fe20000011454 */
[----:B------:R-:W-:Y:S01]  /*6a30*/  IMAD R59, R70, R64, RZ ;  /* 0x00000040463b7224 */ /* 0x000fe200078e02ff */
[----:B------:R-:W-:Y:S01]  /*6a40*/  I2IP.S8.S32.SAT R64, R2, R0, R90 ;  /* 0x0000000002407239 */ /* 0x000fe2000000145a */
[----:B------:R-:W-:Y:S01]  /*6a50*/  IMAD R14, R5, R72, R14 ;  /* 0x00000048050e7224 */ /* 0x000fe200078e020e */
[----:B------:R-:W-:Y:S01]  /*6a60*/  SHF.R.S32.HI R0, RZ, 0x18, R126 ;  /* 0x00000018ff007819 */ /* 0x000fe2000001147e */
[C---:B------:R-:W-:Y:S01]  /*6a70*/  IMAD R3, R70.reuse, R16, RZ ;  /* 0x0000001046037224 */ /* 0x040fe200078e02ff */
[----:B------:R-:W-:Y:S01]  /*6a80*/  SHF.R.S32.HI R2, RZ, 0x18, R125 ;  /* 0x00000018ff027819 */ /* 0x000fe2000001147d */
[----:B------:R-:W-:Y:S01]  /*6a90*/  IMAD R25, R70, R30, RZ ;  /* 0x0000001e46197224 */ /* 0x000fe200078e02ff */
[----:B------:R-:W-:Y:S01]  /*6aa0*/  SHF.L.U32 R110, R84, 0x8, RZ ;  /* 0x00000008546e7819 */ /* 0x000fe200000006ff */
[----:B------:R-:W-:Y:S01]  /*6ab0*/  IMAD.MOV.U32 R10, RZ, RZ, R127 ;  /* 0x000000ffff0a7224 */ /* 0x000fe200078e007f */
[----:B------:R-:W-:Y:S01]  /*6ac0*/  SHF.R.S32.HI R84, RZ, 0x18, R85 ;  /* 0x00000018ff547819 */ /* 0x000fe20000011455 */
[----:B------:R-:W-:Y:S01]  /*6ad0*/  IMAD R30, R70, R35, RZ ;  /* 0x00000023461e7224 */ /* 0x000fe200078e02ff */
[----:B------:R-:W-:Y:S01]  /*6ae0*/  SHF.R.S32.HI R85, RZ, 0x18, R86 ;  /* 0x00000018ff557819 */ /* 0x000fe20000011456 */
[----:B------:R-:W-:Y:S01]  /*6af0*/  IMAD R15, R77, R72, R15 ;  /* 0x000000484d0f7224 */ /* 0x000fe200078e020f */
[----:B------:R-:W-:Y:S01]  /*6b00*/  SHF.L.U32 R101, R86, 0x8, RZ ;  /* 0x0000000856657819 */ /* 0x000fe200000006ff */
[C---:B------:R-:W-:Y:S01]  /*6b10*/  IMAD R4, R70.reuse, R17, RZ ;  /* 0x0000001146047224 */ /* 0x040fe200078e02ff */
[----:B------:R-:W-:Y:S01]  /*6b20*/  SHF.R.S32.HI R86, RZ, 0x18, R87 ;  /* 0x00000018ff567819 */ /* 0x000fe20000011457 */
[C---:B------:R-:W-:Y:S01]  /*6b30*/  IMAD R35, R70.reuse, R40, RZ ;  /* 0x0000002846237224 */ /* 0x040fe200078e02ff */
[----:B------:R-:W-:Y:S01]  /*6b40*/  I2IP.S8.S32.SAT R14, R15, R14, RZ ;  /* 0x0000000e0f0e7239 */ /* 0x000fe200000014ff */
[C---:B------:R-:W-:Y:S01]  /*6b50*/  IMAD R40, R70.reuse, R45, RZ ;  /* 0x0000002d46287224 */ /* 0x040fe200078e02ff */
[----:B------:R-:W-:Y:S01]  /*6b60*/  SHF.L.U32 R98, R87, 0x8, RZ ;  /* 0x0000000857627819 */ /* 0x000fe200000006ff */
[----:B------:R-:W-:Y:S01]  /*6b70*/  IMAD R5, R70, R18, RZ ;  /* 0x0000001246057224 */ /* 0x000fe200078e02ff */
[----:B------:R-:W-:Y:S01]  /*6b80*/  SHF.L.U32 R102, R88, 0x8, RZ ;  /* 0x0000000858667819 */ /* 0x000fe200000006ff */
[----:B------:R-:W-:Y:S01]  /*6b90*/  IMAD R45, R70, R50, RZ ;  /* 0x00000032462d7224 */ /* 0x000fe200078e02ff */
[----:B------:R-:W-:Y:S01]  /*6ba0*/  SHF.L.U32 R88, R91, 0x10, RZ ;  /* 0x000000105b587819 */ /* 0x000fe200000006ff */
[----:B------:R-:W-:Y:S01]  /*6bb0*/  IMAD R3, R10, R72, R3 ;  /* 0x000000480a037224 */ /* 0x000fe200078e0203 */
[----:B------:R-:W-:Y:S01]  /*6bc0*/  SHF.L.U32 R95, R89, 0x8, RZ ;  /* 0x00000008595f7819 */ /* 0x000fe200000006ff */
[C---:B------:R-:W-:Y:S01]  /*6bd0*/  IMAD R50, R70.reuse, R55, RZ ;  /* 0x0000003746327224 */ /* 0x040fe200078e02ff */
[C---:B------:R-:W-:Y:S01]  /*6be0*/  PRMT R89, R91.reuse, 0x8880, RZ ;  /* 0x000088805b597816 */ /* 0x040fe200000000ff */
[----:B------:R-:W-:Y:S01]  /*6bf0*/  IMAD R55, R70, R60, RZ ;  /* 0x0000003c46377224 */ /* 0x000fe200078e02ff */
[----:B------:R-:W-:Y:S01]  /*6c00*/  SHF.L.U32 R87, R91, 0x8, RZ ;  /* 0x000000085b577819 */ /* 0x000fe200000006ff */
[----:B------:R-:W-:Y:S01]  /*6c10*/  IMAD R4, R0, R72, R4 ;  /* 0x0000004800047224 */ /* 0x000fe200078e0204 */
[----:B------:R-:W-:Y:S01]  /*6c20*/  MOV R0, R124 ;  /* 0x0000007c00007202 */ /* 0x000fe20000000f00 */
[----:B------:R-:W-:Y:S01]  /*6c30*/  IMAD R60, R70, R65, RZ ;  /* 0x00000041463c7224 */ /* 0x000fe200078e02ff */
[----:B------:R-:W-:Y:S01]  /*6c40*/  I2IP.S8.S32.SAT R65, R9, R8, R11 ;  /* 0x0000000809417239 */ /* 0x000fe2000000140b */
[-C--:B------:R-:W-:Y:S01]  /*6c50*/  IMAD R5, R2, R72.reuse, R5 ;  /* 0x0000004802057224 */ /* 0x080fe200078e0205 */
[----:B------:R-:W-:Y:S01]  /*6c60*/  SHF.R.S32.HI R8, RZ, 0x18, R123 ;  /* 0x00000018ff087819 */ /* 0x000fe2000001147b */
[----:B------:R-:W-:Y:S01]  /*6c70*/  IMAD R16, R70, R21, RZ ;  /* 0x0000001546107224 */ /* 0x000fe200078e02ff */
[----:B------:R-:W-:Y:S01]  /*6c80*/  SHF.R.S32.HI R2, RZ, 0x18, R120 ;  /* 0x00000018ff027819 */ /* 0x000fe20000011478 */
[----:B------:R-:W-:Y:S01]  /*6c90*/  IMAD R6, R78, R72, R6 ;  /* 0x000000484e067224 */ /* 0x000fe200078e0206 */
[----:B------:R-:W-:Y:S01]  /*6ca0*/  SHF.R.S32.HI R9, RZ, 0x18, R122 ;  /* 0x00000018ff097819 */ /* 0x000fe2000001147a */
[----:B------:R-:W-:Y:S01]  /*6cb0*/  IMAD R17, R70, R22, RZ ;  /* 0x0000001646117224 */ /* 0x000fe200078e02ff */
[----:B------:R-:W-:Y:S01]  /*6cc0*/  IADD3 R68, PT, PT, R68, 0x1, RZ ;  /* 0x0000000144447810 */ /* 0x000fe20007ffe0ff */
[-C--:B------:R-:W-:Y:S01]  /*6cd0*/  IMAD R7, R0, R72.reuse, R7 ;  /* 0x0000004800077224 */ /* 0x080fe200078e0207 */
[----:B------:R-:W-:Y:S01]  /*6ce0*/  I2IP.S8.S32.SAT R5, R6, R5, RZ ;  /* 0x0000000506057239 */ /* 0x000fe200000014ff */
[----:B------:R-:W-:Y:S01]  /*6cf0*/  IMAD R18, R70, R23, RZ ;  /* 0x0000001746127224 */ /* 0x000fe200078e02ff */
[----:B------:R-:W-:Y:S01]  /*6d00*/  MOV R0, R121 ;  /* 0x0000007900007202 */ /* 0x000fe20000000f00 */
[-C--:B------:R-:W-:Y:S01]  /*6d10*/  IMAD R16, R8, R72.reuse, R16 ;  /* 0x0000004808107224 */ /* 0x080fe200078e0210 */
[----:B------:R-:W-:Y:S01]  /*6d20*/  SHF.R.S32.HI R8, RZ, 0x18, R119 ;  /* 0x00000018ff087819 */ /* 0x000fe20000011477 */
[-C--:B------:R-:W-:Y:S02]  /*6d30*/  IMAD R17, R9, R72.reuse, R17 ;  /* 0x0000004809117224 */ /* 0x080fe400078e0211 */
[----:B------:R-:W-:Y:S02]  /*6d40*/  IMAD R18, R79, R72, R18 ;  /* 0x000000484f127224 */ /* 0x000fe400078e0212 */
[----:B------:R-:W-:Y:S02]  /*6d50*/  IMAD R21, R70, R26, RZ ;  /* 0x0000001a46157224 */ /* 0x000fe400078e02ff */
[----:B------:R-:W-:Y:S01]  /*6d60*/  IMAD R19, R0, R72, R19 ;  /* 0x0000004800137224 */ /* 0x000fe200078e0213 */
[----:B------:R-:W-:Y:S01]  /*6d70*/  I2IP.S8.S32.SAT R17, R18, R17, RZ ;  /* 0x0000001112117239 */ /* 0x000fe200000014ff */
[----:B------:R-:W-:Y:S01]  /*6d80*/  IMAD R22, R70, R27, RZ ;  /* 0x0000001b46167224 */ /* 0x000fe200078e02ff */
[----:B------:R-:W-:Y:S01]  /*6d90*/  MOV R0, R118 ;  /* 0x0000007600007202 */ /* 0x000fe20000000f00 */
[----:B------:R-:W-:Y:S01]  /*6da0*/  IMAD R20, R2, R72, R20 ;  /* 0x0000004802147224 */ /* 0x000fe200078e0214 */
[----:B------:R-:W-:Y:S01]  /*6db0*/  I2IP.S8.S32.SAT R16, R16, R7, R17 ;  /* 0x0000000710107239 */ /* 0x000fe20000001411 */
[----:B------:R-:W-:Y:S01]  /*6dc0*/  IMAD R23, R70, R28, RZ ;  /* 0x0000001c46177224 */ /* 0x000fe200078e02ff */
[----:B------:R-:W-:Y:S01]  /*6dd0*/  SHF.R.S32.HI R2, RZ, 0x18, R117 ;  /* 0x00000018ff027819 */ /* 0x000fe20000011475 */
[----:B------:R-:W-:Y:S02]  /*6de0*/  IMAD R21, R8, R72, R21 ;  /* 0x0000004808157224 */ /* 0x000fe400078e0215 */
[----:B------:R-:W-:Y:S02]  /*6df0*/  IMAD R27, R70, R32, RZ ;  /* 0x00000020461b7224 */ /* 0x000fe400078e02ff */
[----:B------:R-:W-:Y:S02]  /*6e00*/  IMAD R22, R80, R72, R22 ;  /* 0x0000004850167224 */ /* 0x000fe400078e0216 */
[C---:B------:R-:W-:Y:S02]  /*6e10*/  IMAD R32, R70.reuse, R37, RZ ;  /* 0x0000002546207224 */ /* 0x040fe400078e02ff */
[----:B------:R-:W-:Y:S01]  /*6e20*/  IMAD R37, R70, R42, RZ ;  /* 0x0000002a46257224 */ /* 0x000fe200078e02ff */
[----:B------:R-:W-:Y:S01]  /*6e30*/  I2IP.S8.S32.SAT R17, R22, R21, RZ ;  /* 0x0000001516117239 */ /* 0x000fe200000014ff */
[----:B------:R-:W-:Y:S01]  /*6e40*/  IMAD R23, R0, R72, R23 ;  /* 0x0000004800177224 */ /* 0x000fe200078e0217 */
[----:B------:R-:W-:Y:S01]  /*6e50*/  SHF.R.S32.HI R0, RZ, 0x18, R116 ;  /* 0x00000018ff007819 */ /* 0x000fe20000011474 */
[----:B------:R-:W-:Y:S01]  /*6e60*/  IMAD R42, R70, R47, RZ ;  /* 0x0000002f462a7224 */ /* 0x000fe200078e02ff */
[----:B------:R-:W-:Y:S01]  /*6e70*/  I2IP.S8.S32.SAT R17, R20, R19, R17 ;  /* 0x0000001314117239 */ /* 0x000fe20000001411 */
[C---:B------:R-:W-:Y:S02]  /*6e80*/  IMAD R47, R70.reuse, R52, RZ ;  /* 0x00000034462f7224 */ /* 0x040fe400078e02ff */
[C---:B------:R-:W-:Y:S02]  /*6e90*/  IMAD R52, R70.reuse, R57, RZ ;  /* 0x0000003946347224 */ /* 0x040fe400078e02ff */
[C---:B------:R-:W-:Y:S02]  /*6ea0*/  IMAD R26, R70.reuse, R31, RZ ;  /* 0x0000001f461a7224 */ /* 0x040fe400078e02ff */
[----:B------:R-:W-:Y:S02]  /*6eb0*/  IMAD R57, R70, R62, RZ ;  /* 0x0000003e46397224 */ /* 0x000fe400078e02ff */
[-C--:B------:R-:W-:Y:S01]  /*6ec0*/  IMAD R24, R2, R72.reuse, R24 ;  /* 0x0000004802187224 */ /* 0x080fe200078e0218 */
[----:B------:R-:W-:Y:S01]  /*6ed0*/  MOV R2, R115 ;  /* 0x0000007300027202 */ /* 0x000fe20000000f00 */
[----:B------:R-:W-:Y:S01]  /*6ee0*/  IMAD R62, R70, R67, RZ ;  /* 0x00000043463e7224 */ /* 0x000fe200078e02ff */
[----:B------:R-:W-:Y:S01]  /*6ef0*/  I2IP.S8.S32.SAT R67, R4, R3, R5 ;  /* 0x0000000304437239 */ /* 0x000fe20000001405 */
[-C--:B------:R-:W-:Y:S01]  /*6f00*/  IMAD R25, R0, R72.reuse, R25 ;  /* 0x0000004800197224 */ /* 0x080fe200078e0219 */
[----:B------:R-:W-:Y:S01]  /*6f10*/  SHF.R.S32.HI R3, RZ, 0x18, R114 ;  /* 0x00000018ff037819 */ /* 0x000fe20000011472 */
[----:B------:R-:W-:Y:S01]  /*6f20*/  IMAD R28, R70, R33, RZ ;  /* 0x00000021461c7224 */ /* 0x000fe200078e02ff */
[----:B------:R-:W-:Y:S01]  /*6f30*/  SHF.R.S32.HI R4, RZ, 0x18, R113 ;  /* 0x00000018ff047819 */ /* 0x000fe20000011471 */
[-C--:B------:R-:W-:Y:S02]  /*6f40*/  IMAD R26, R81, R72.reuse, R26 ;  /* 0x00000048511a7224 */ /* 0x080fe400078e021a */
[-C--:B------:R-:W-:Y:S01]  /*6f50*/  IMAD R27, R2, R72.reuse, R27 ;  /* 0x00000048021b7224 */ /* 0x080fe200078e021b */
[----:B------:R-:W-:Y:S01]  /*6f60*/  SHF.R.S32.HI R2, RZ, 0x18, R111 ;  /* 0x00000018ff027819 */ /* 0x000fe2000001146f */
[----:B------:R-:W-:Y:S01]  /*6f70*/  IMAD R28, R3, R72, R28 ;  /* 0x00000048031c7224 */ /* 0x000fe200078e021c */
[----:B------:R-:W-:Y:S01]  /*6f80*/  I2IP.S8.S32.SAT R18, R26, R25, RZ ;  /* 0x000000191a127239 */ /* 0x000fe200000014ff */
[----:B------:R-:W-:Y:S01]  /*6f90*/  IMAD R31, R70, R36, RZ ;  /* 0x00000024461f7224 */ /* 0x000fe200078e02ff */
[----:B------:R-:W-:Y:S01]  /*6fa0*/  SHF.R.S32.HI R3, RZ, 0x18, R108 ;  /* 0x00000018ff037819 */ /* 0x000fe2000001146c */
[-C--:B------:R-:W-:Y:S01]  /*6fb0*/  IMAD R29, R4, R72.reuse, R29 ;  /* 0x00000048041d7224 */ /* 0x080fe200078e021d */
[----:B------:R-:W-:Y:S01]  /*6fc0*/  I2IP.S8.S32.SAT R18, R24, R23, R18 ;  /* 0x0000001718127239 */ /* 0x000fe20000001412 */
[----:B------:R-:W-:Y:S01]  /*6fd0*/  IMAD.MOV.U32 R0, RZ, RZ, R112 ;  /* 0x000000ffff007224 */ /* 0x000fe200078e0070 */
[----:B------:R-:W-:Y:S01]  /*6fe0*/  SHF.R.S32.HI R4, RZ, 0x18, R107 ;  /* 0x00000018ff047819 */ /* 0x000fe2000001146b */
[-C--:B------:R-:W-:Y:S02]  /*6ff0*/  IMAD R30, R82, R72.reuse, R30 ;  /* 0x00000048521e7224 */ /* 0x080fe400078e021e */
[----:B------:R-:W-:Y:S01]  /*7000*/  IMAD R31, R0, R72, R31 ;  /* 0x00000048001f7224 */ /* 0x000fe200078e021f */
[----:B------:R-:W-:Y:S01]  /*7010*/  SHF.R.S32.HI R0, RZ, 0x18, R110 ;  /* 0x00000018ff007819 */ /* 0x000fe2000001146e */
[----:B------:R-:W-:Y:S01]  /*7020*/  IMAD R33, R70, R38, RZ ;  /* 0x0000002646217224 */ /* 0x000fe200078e02ff */
[----:B------:R-:W-:Y:S01]  /*7030*/  I2IP.S8.S32.SAT R19, R30, R29, RZ ;  /* 0x0000001d1e137239 */ /* 0x000fe200000014ff */
[-C--:B------:R-:W-:Y:S01]  /*7040*/  IMAD R32, R2, R72.reuse, R32 ;  /* 0x0000004802207224 */ /* 0x080fe200078e0220 */
[----:B------:R-:W-:Y:S01]  /*7050*/  MOV R2, R109 ;  /* 0x0000006d00027202 */ /* 0x000fe20000000f00 */
[----:B------:R-:W-:Y:S01]  /*7060*/  IMAD R33, R0, R72, R33 ;  /* 0x0000004800217224 */ /* 0x000fe200078e0221 */
[----:B------:R-:W-:Y:S01]  /*7070*/  I2IP.S8.S32.SAT R19, R28, R27, R19 ;  /* 0x0000001b1c137239 */ /* 0x000fe20000001413 */
[----:B------:R-:W-:Y:S01]  /*7080*/  IMAD R36, R70, R41, RZ ;  /* 0x0000002946247224 */ /* 0x000fe200078e02ff */
[----:B------:R-:W-:Y:S01]  /*7090*/  MOV R0, R106 ;  /* 0x0000006a00007202 */ /* 0x000fe20000000f00 */
[-C--:B------:R-:W-:Y:S02]  /*70a0*/  IMAD R34, R83, R72.reuse, R34 ;  /* 0x0000004853227224 */ /* 0x080fe400078e0222 */
[-C--:B------:R-:W-:Y:S01]  /*70b0*/  IMAD R35, R2, R72.reuse, R35 ;  /* 0x0000004802237224 */ /* 0x080fe200078e0223 */
[----:B------:R-:W-:Y:S01]  /*70c0*/  SHF.R.S32.HI R2, RZ, 0x18, R104 ;  /* 0x00000018ff027819 */ /* 0x000fe20000011468 */
[----:B------:R-:W-:Y:S01]  /*70d0*/  IMAD R38, R70, R43, RZ ;  /* 0x0000002b46267224 */ /* 0x000fe200078e02ff */
[----:B------:R-:W-:Y:S01]  /*70e0*/  I2IP.S8.S32.SAT R33, R34, R33, RZ ;  /* 0x0000002122217239 */ /* 0x000fe200000014ff */
[-C--:B------:R-:W-:Y:S01]  /*70f0*/  IMAD R36, R3, R72.reuse, R36 ;  /* 0x0000004803247224 */ /* 0x080fe200078e0224 */
[----:B------:R-:W-:Y:S01]  /*7100*/  SHF.R.S32.HI R3, RZ, 0x18, R99 ;  /* 0x00000018ff037819 */ /* 0x000fe20000011463 */
[-C--:B------:R-:W-:Y:S01]  /*7110*/  IMAD R37, R4, R72.reuse, R37 ;  /* 0x0000004804257224 */ /* 0x080fe200078e0225 */
[----:B------:R-:W-:Y:S01]  /*7120*/  I2IP.S8.S32.SAT R32, R32, R31, R33 ;  /* 0x0000001f20207239 */ /* 0x000fe20000001421 */
[-C--:B------:R-:W-:Y:S01]  /*7130*/  IMAD R38, R84, R72.reuse, R38 ;  /* 0x0000004854267224 */ /* 0x080fe200078e0226 */
[----:B------:R-:W-:Y:S01]  /*7140*/  SHF.R.S32.HI R4, RZ, 0x18, R98 ;  /* 0x00000018ff047819 */ /* 0x000fe20000011462 */
[----:B------:R-:W-:Y:S01]  /*7150*/  IMAD R39, R0, R72, R39 ;  /* 0x0000004800277224 */ /* 0x000fe200078e0227 */
[----:B------:R-:W-:Y:S01]  /*7160*/  SHF.R.S32.HI R0, RZ, 0x18, R101 ;  /* 0x00000018ff007819 */ /* 0x000fe20000011465 */
[----:B------:R-:W-:Y:S01]  /*7170*/  IMAD R41, R70, R46, RZ ;  /* 0x0000002e46297224 */ /* 0x000fe200078e02ff */
[----:B------:R-:W-:Y:S01]  /*7180*/  I2IP.S8.S32.SAT R37, R38, R37, RZ ;  /* 0x0000002526257239 */ /* 0x000fe200000014ff */
[----:B------:R-:W-:Y:S01]  /*7190*/  IMAD R40, R2, R72, R40 ;  /* 0x0000004802287224 */ /* 0x000fe200078e0228 */
[----:B------:R-:W-:Y:S01]  /*71a0*/  MOV R2, R100 ;  /* 0x0000006400027202 */ /* 0x000fe20000000f00 */
[----:B------:R-:W-:Y:S01]  /*71b0*/  IMAD R43, R70, R48, RZ ;  /* 0x00000030462b7224 */ /* 0x000fe200078e02ff */
[----:B------:R-:W-:Y:S01]  /*71c0*/  I2IP.S8.S32.SAT R33, R36, R35, R37 ;  /* 0x0000002324217239 */ /* 0x000fe20000001425 */
[-C--:B------:R-:W-:Y:S01]  /*71d0*/  IMAD R41, R0, R72.reuse, R41 ;  /* 0x0000004800297224 */ /* 0x080fe200078e0229 */
        /* <DEDUP_REMOVED lines=10> */
[----:B------:R-:W-:Y:S01]  /*7280*/  IMAD R48, R70, R53, RZ ;  /* 0x0000003546307224 */ /* 0x000fe200078e02ff */
[----:B------:R-:W-:Y:S01]  /*7290*/  SHF.R.S32.HI R4, RZ, 0x18, R87 ;  /* 0x00000018ff047819 */ /* 0x000fe20000011457 */
[-C--:B------:R-:W-:Y:S02]  /*72a0*/  IMAD R46, R86, R72.reuse, R46 ;  /* 0x00000048562e7224 */ /* 0x080fe400078e022e */
[-C--:B------:R-:W-:Y:S02]  /*72b0*/  IMAD R47, R0, R72.reuse, R47 ;  /* 0x00000048002f7224 */ /* 0x080fe400078e022f */
[----:B------:R-:W-:Y:S01]  /*72c0*/  IMAD R48, R2, R72, R48 ;  /* 0x0000004802307224 */ /* 0x000fe200078e0230 */
[----:B------:R-:W-:Y:S01]  /*72d0*/  SHF.R.S32.HI R2, RZ, 0x18, R96 ;  /* 0x00000018ff027819 */ /* 0x000fe20000011460 */
[----:B------:R-:W-:Y:S01]  /*72e0*/  IMAD R51, R70, R56, RZ ;  /* 0x0000003846337224 */ /* 0x000fe200078e02ff */
[----:B------:R-:W-:Y:S01]  /*72f0*/  I2IP.S8.S32.SAT R35, R46, R45, RZ ;  /* 0x0000002d2e237239 */ /* 0x000fe200000014ff */
[-C--:B------:R-:W-:Y:S01]  /*7300*/  IMAD R49, R3, R72.reuse, R49 ;  /* 0x0000004803317224 */ /* 0x080fe200078e0231 */
[----:B------:R-:W-:Y:S01]  /*7310*/  SHF.R.S32.HI R3, RZ, 0x18, R95 ;  /* 0x00000018ff037819 */ /* 0x000fe2000001145f */
[----:B------:R-:W-:Y:S01]  /*7320*/  IMAD.MOV.U32 R0, RZ, RZ, R97 ;  /* 0x000000ffff007224 */ /* 0x000fe200078e0061 */
[----:B------:R-:W-:Y:S01]  /*7330*/  I2IP.S8.S32.SAT R35, R44, R43, R35 ;  /* 0x0000002b2c237239 */ /* 0x000fe20000001423 */
[-C--:B------:R-:W-:Y:S02]  /*7340*/  IMAD R50, R71, R72.reuse, R50 ;  /* 0x0000004847327224 */ /* 0x080fe400078e0232 */
[----:B------:R-:W-:Y:S01]  /*7350*/  IMAD R51, R0, R72, R51 ;  /* 0x0000004800337224 */ /* 0x000fe200078e0233 */
[----:B------:R-:W-:Y:S01]  /*7360*/  MOV R0, R94 ;  /* 0x0000005e00007202 */ /* 0x000fe20000000f00 */
[----:B------:R-:W-:Y:S01]  /*7370*/  IMAD R53, R70, R58, RZ ;  /* 0x0000003a46357224 */ /* 0x000fe200078e02ff */
[----:B------:R-:W-:Y:S01]  /*7380*/  I2IP.S8.S32.SAT R49, R50, R49, RZ ;  /* 0x0000003132317239 */ /* 0x000fe200000014ff */
[-C--:B------:R-:W-:Y:S01]  /*7390*/  IMAD R52, R2, R72.reuse, R52 ;  /* 0x0000004802347224 */ /* 0x080fe200078e0234 */
[----:B------:R-:W-:Y:S01]  /*73a0*/  SHF.R.S32.HI R2, RZ, 0x18, R93 ;  /* 0x00000018ff027819 */ /* 0x000fe2000001145d */
[-C--:B------:R-:W-:Y:S01]  /*73b0*/  IMAD R53, R3, R72.reuse, R53 ;  /* 0x0000004803357224 */ /* 0x080fe200078e0235 */
[----:B------:R-:W-:Y:S01]  /*73c0*/  SHF.R.S32.HI R3, RZ, 0x18, R88 ;  /* 0x00000018ff037819 */ /* 0x000fe20000011458 */
[----:B------:R-:W-:Y:S01]  /*73d0*/  IMAD R54, R73, R72, R54 ;  /* 0x0000004849367224 */ /* 0x000fe200078e0236 */
[----:B------:R-:W-:Y:S01]  /*73e0*/  I2IP.S8.S32.SAT R48, R48, R47, R49 ;  /* 0x0000002f30307239 */ /* 0x000fe20000001431 */
[C---:B------:R-:W-:Y:S02]  /*73f0*/  IMAD R56, R70.reuse, R61, RZ ;  /* 0x0000003d46387224 */ /* 0x040fe400078e02ff */
[----:B------:R-:W-:Y:S01]  /*7400*/  IMAD R61, R70, R66, RZ ;  /* 0x00000042463d7224 */ /* 0x000fe200078e02ff */
[----:B------:R-:W-:Y:S01]  /*7410*/  I2IP.S8.S32.SAT R66, R13, R12, R14 ;  /* 0x0000000c0d427239 */ /* 0x000fe2000000140e */
[-C--:B------:R-:W-:Y:S01]  /*7420*/  IMAD R55, R0, R72.reuse, R55 ;  /* 0x0000004800377224 */ /* 0x080fe200078e0237 */
[----:B------:R-:W-:Y:S01]  /*7430*/  SHF.R.S32.HI R0, RZ, 0x18, R92 ;  /* 0x00000018ff007819 */ /* 0x000fe2000001145c */
[-C--:B------:R-:W-:Y:S01]  /*7440*/  IMAD R56, R2, R72.reuse, R56 ;  /* 0x0000004802387224 */ /* 0x080fe200078e0238 */
[----:B------:R-:W-:Y:S01]  /*7450*/  MOV R2, R89 ;  /* 0x0000005900027202 */ /* 0x000fe20000000f00 */
[----:B------:R1:W-:Y:S01]  /*7460*/  STS.128 [R146+UR44+0x2200], R64 ;  /* 0x0022004092007988 */ /* 0x0003e20008000c2c */
[----:B------:R-:W-:Y:S01]  /*7470*/  IMAD R58, R70, R63, RZ ;  /* 0x0000003f463a7224 */ /* 0x000fe200078e02ff */
[----:B------:R-:W-:Y:S01]  /*7480*/  I2IP.S8.S32.SAT R49, R54, R53, RZ ;  /* 0x0000003536317239 */ /* 0x000fe200000014ff */
[-C--:B------:R-:W-:Y:S02]  /*7490*/  IMAD R57, R0, R72.reuse, R57 ;  /* 0x0000004800397224 */ /* 0x080fe400078e0239 */
[-C--:B------:R-:W-:Y:S01]  /*74a0*/  IMAD R58, R74, R72.reuse, R58 ;  /* 0x000000484a3a7224 */ /* 0x080fe200078e023a */
[----:B------:R-:W-:Y:S01]  /*74b0*/  I2IP.S8.S32.SAT R49, R52, R51, R49 ;  /* 0x0000003334317239 */ /* 0x000fe20000001431 */
[-C--:B------:R-:W-:Y:S01]  /*74c0*/  IMAD R59, R2, R72.reuse, R59 ;  /* 0x00000048023b7224 */ /* 0x080fe200078e023b */
[----:B------:R1:W-:Y:S01]  /*74d0*/  STS.128 [R145+0x2200], R16 ;  /* 0x0022001091007388 */ /* 0x0003e20000000c00 */
[-C--:B------:R-:W-:Y:S01]  /*74e0*/  IMAD R60, R3, R72.reuse, R60 ;  /* 0x00000048033c7224 */ /* 0x080fe200078e023c */
[----:B------:R-:W-:Y:S01]  /*74f0*/  I2IP.S8.S32.SAT R50, R58, R57, RZ ;  /* 0x000000393a327239 */ /* 0x000fe200000014ff */
[-C--:B------:R-:W-:Y:S02]  /*7500*/  IMAD R61, R4, R72.reuse, R61 ;  /* 0x00000048043d7224 */ /* 0x080fe400078e023d */
[----:B------:R-:W-:Y:S01]  /*7510*/  IMAD R62, R75, R72, R62 ;  /* 0x000000484b3e7224 */ /* 0x000fe200078e023e */
[----:B------:R-:W-:Y:S02]  /*7520*/  I2IP.S8.S32.SAT R50, R56, R55, R50 ;  /* 0x0000003738327239 */ /* 0x000fe40000001432 */
[----:B------:R1:W-:Y:S02]  /*7530*/  STS.128 [R144+0x2200], R32 ;  /* 0x0022002090007388 */ /* 0x0003e40000000c00 */
[----:B------:R-:W-:Y:S04]  /*7540*/  I2IP.S8.S32.SAT R61, R62, R61, RZ ;  /* 0x0000003d3e3d7239 */ /* 0x000fe800000014ff */
[----:B------:R-:W-:Y:S05]  /*7550*/  I2IP.S8.S32.SAT R51, R60, R59, R61 ;  /* 0x0000003b3c337239 */ /* 0x000fea000000143d */
[----:B------:R1:W-:Y:S01]  /*7560*/  STS.128 [R143+0x2200], R48 ;  /* 0x002200308f007388 */ /* 0x0003e20000000c00 */
[----:B------:R-:W-:Y:S01]  /*7570*/  @!PT LDS RZ, [RZ] ;  /* 0x00000000fffff984 */ /* 0x000fe20000000800 */
[----:B------:R-:W-:Y:S01]  /*7580*/  @!PT LDS RZ, [RZ] ;  /* 0x00000000fffff984 */ /* 0x000fe20000000800 */
[----:B------:R-:W-:Y:S01]  /*7590*/  @!PT LDS RZ, [RZ] ;  /* 0x00000000fffff984 */ /* 0x000fe20000000800 */
[----:B------:R-:W-:Y:S01]  /*75a0*/  @!PT LDS RZ, [RZ] ;  /* 0x00000000fffff984 */ /* 0x000fe20000000800 */
[----:B------:R3:W-:Y:S07]  /*75b0*/  MEMBAR.ALL.CTA ;  /* 0x0000000000007992 */ /* 0x0007ee0000008000 */
[----:B---3--:R-:W3:Y:S02]  /*75c0*/  FENCE.VIEW.ASYNC.S ;  /* 0x00000000000073c6 */ /* 0x008ee40000000000 */
[----:B---3--:R-:W-:Y:S06]  /*75d0*/  BAR.SYNC.DEFER_BLOCKING 0x1, 0x80 ;  /* 0x0042000000007b1d */ /* 0x008fec0000010000 */
[----:B------:R-:W-:Y:S05]  /*75e0*/  @P0 BRA `(.L_x_112) ;  /* 0x0000000000300947 */ /* 0x000fea0003800000 */
[----:B------:R-:W-:Y:S02]  /*75f0*/  UIADD3 UR4, UPT, UPT, UR44, 0x2200, URZ ;  /* 0x000022002c047890 */ /* 0x000fe4000fffe0ff */
[----:B------:R-:W-:Y:S02]  /*7600*/  USHF.L.U32 UR9, UR46, 0x6, URZ ;  /* 0x000000062e097899 */ /* 0x000fe400080006ff */
[----:B------:R-:W-:Y:S02]  /*7610*/  USHF.L.U32 UR10, UR45, 0x7, URZ ;  /* 0x000000072d0a7899 */ /* 0x000fe400080006ff */
[----:B------:R-:W-:Y:S01]  /*7620*/  MOV R154, UR4 ;  /* 0x00000004009a7c02 */ /* 0x000fe20008000f00 */
[----:B------:R-:W-:Y:S01]  /*7630*/  UIADD3 UR4, UP0, UPT, UR62, 0x680, URZ ;  /* 0x000006803e047890 */ /* 0x000fe2000ff1e0ff */
[----:B------:R-:W-:Y:S02]  /*7640*/  UMOV UR11, UR36 ;  /* 0x00000024000b7c82 */ /* 0x000fe40008000000 */
[----:B------:R-:W-:Y:S01]  /*7650*/  R2UR UR8, R154 ;  /* 0x000000009a0872ca */ /* 0x000fe200000e0000 */
[----:B------:R-:W-:Y:S11]  /*7660*/  UIADD3.X UR5, UPT, UPT, URZ, UR63, URZ, UP0, !UPT ;  /* 0x0000003fff057290 */ /* 0x000ff600087fe4ff */
[----:B------:R-:W-:Y:S01]  /*7670*/  @!UPT UIADD3 URZ, UPT, UPT, URZ, URZ, URZ ;  /* 0x000000fffffff290 */ /* 0x000fe2000fffe0ff */
[----:B------:R3:W-:Y:S01]  /*7680*/  UTMASTG.3D [UR8], [UR4] ;  /* 0x00000008040073b5 */ /* 0x0007e20008010000 */
[----:B------:R0:W-:Y:S01]  /*7690*/  UTMACMDFLUSH ;  /* 0x00000000000079b7 */ /* 0x0001e20000000000 */
[----:B---3--:R-:W-:Y:S04]  /*76a0*/  DEPBAR.LE SB0, 0x0 ;  /* 0x000080000000791a */ /* 0x008fe80000000000 */
.L_x_112:
[----:B------:R-:W-:Y:S05]  /*76b0*/  BSYNC.RECONVERGENT B0 ;  /* 0x0000000000007941 */ /* 0x000fea0003800200 */
.L_x_111:
[----:B------:R-:W-:Y:S01]  /*76c0*/  BAR.SYNC.DEFER_BLOCKING 0x1, 0x80 ;  /* 0x0042000000007b1d */ /* 0x000fe20000010000 */
[----:B------:R-:W-:Y:S01]  /*76d0*/  ISETP.NE.AND P0, PT, R150, 0x2, PT ;  /* 0x000000029600780c */ /* 0x000fe20003f05270 */
[----:B------:R-:W-:Y:S01]  /*76e0*/  UISETP.NE.AND UP0, UPT, UR47, URZ, UPT ;  /* 0x000000ff2f00728c */ /* 0x000fe2000bf05270 */
[----:B------:R-:W-:Y:S01]  /*76f0*/  ISETP.NE.AND P1, PT, R68, 0x4, PT ;  /* 0x000000044400780c */ /* 0x000fe20003f25270 */
[----:B------:R-:W-:Y:S01]  /*7700*/  UIADD3 UR46, UPT, UPT, UR37, UR57, URZ ;  /* 0x00000039252e7290 */ /* 0x000fe2000fffe0ff */
[----:B------:R-:W-:Y:S01]  /*7710*/  SEL R2, RZ, 0x1, P0 ;  /* 0x00000001ff027807 */ /* 0x000fe20000000000 */
[----:B------:R-:W-:Y:S01]  /*7720*/  UIADD3 UR45, UPT, UPT, UR38, UR60, URZ ;  /* 0x0000003c262d7290 */ /* 0x000fe2000fffe0ff */
[----:B------:R-:W-:Y:S02]  /*7730*/  SEL R0, RZ, 0x1, P1 ;  /* 0x00000001ff007807 */ /* 0x000fe40000800000 */
[----:B------:R-:W-:Y:S02]  /*7740*/  LOP3.LUT R152, R152, R2, RZ, 0x3c, !PT ;  /* 0x0000000298987212 */ /* 0x000fe400078e3cff */
[----:B------:R-:W-:Y:S02]  /*7750*/  LOP3.LUT R153, R153, R0, RZ, 0x3c, !PT ;  /* 0x0000000099997212 */ /* 0x000fe400078e3cff */
[----:B------:R-:W-:Y:S02]  /*7760*/  SEL R150, R150, RZ, P0 ;  /* 0x000000ff96967207 */ /* 0x000fe40000000000 */
[----:B------:R-:W-:Y:S01]  /*7770*/  SEL R68, R68, RZ, P1 ;  /* 0x000000ff44447207 */ /* 0x000fe20000800000 */
[----:B------:R-:W-:Y:S01]  /*7780*/  UMOV UR36, UR54 ;  /* 0x0000003600247c82 */ /* 0x000fe20008000000 */
[----:B------:R-:W-:Y:S05]  /*7790*/  BRA.U UP0, `(.L_x_113) ;  /* 0xffffffd900e07547 */ /* 0x000fea000b83ffff */
[----:B------:R-:W-:Y:S05]  /*77a0*/  EXIT ;  /* 0x000000000000794d */ /* 0x000fea0003800000 */
.L_x_24:
[----:B--2---:R2:W3:Y:S02]  /*77b0*/  SYNCS.PHASECHK.TRANS64.TRYWAIT P0, [R0+URZ+0xe0], R2 ;  /* 0x0000e002000075a7 */ /* 0x0044e400080011ff */
[----:B---3--:R-:W-:Y:S05]  /*77c0*/  @!P0 NANOSLEEP.SYNCS 0x989680 ;  /* 0x009896800000895d */ /* 0x008fea0003900000 */
[----:B------:R-:W3:Y:S02]  /*77d0*/  @!P0 SYNCS.PHASECHK.TRANS64 P0, [R0+URZ+0xe0], R2 ;  /* 0x0000e002000085a7 */ /* 0x000ee400080010ff */
[----:B---3--:R-:W-:Y:S05]  /*77e0*/  @!P0 BRA `(.L_x_24) ;  /* 0xfffffffc00f08947 */ /* 0x008fea000383ffff */
[----:B------:R-:W-:Y:S05]  /*77f0*/  BRA `(.L_x_114) ;  /* 0xffffffa000787947 */ /* 0x000fea000383ffff */
.L_x_27:
[----:B-1----:R-:W-:-:S07]  /*7800*/  MOV R0, UR33 ;  /* 0x0000002100007c02 */ /* 0x002fce0008000f00 */
.L_x_115:
[----:B-1----:R1:W2:Y:S02]  /*7810*/  SYNCS.PHASECHK.TRANS64.TRYWAIT P0, [R0+URZ+0x28], R3 ;  /* 0x00002803000075a7 */ /* 0x0022a400080011ff */
[----:B--2---:R-:W-:Y:S05]  /*7820*/  @!P0 NANOSLEEP.SYNCS 0x989680 ;  /* 0x009896800000895d */ /* 0x004fea0003900000 */
[----:B------:R-:W2:Y:S02]  /*7830*/  @!P0 SYNCS.PHASECHK.TRANS64 P0, [R0+URZ+0x28], R3 ;  /* 0x00002803000085a7 */ /* 0x000ea400080010ff */
[----:B--2---:R-:W-:Y:S05]  /*7840*/  @!P0 BRA `(.L_x_115) ;  /* 0xfffffffc00f08947 */ /* 0x004fea000383ffff */
[----:B------:R-:W-:Y:S05]  /*7850*/  BRA `(.L_x_26) ;  /* 0xffffffa000d07947 */ /* 0x000fea000383ffff */
.L_x_34:
[----:B-1----:R-:W-:-:S07]  /*7860*/  MOV R0, UR17 ;  /* 0x0000001100007c02 */ /* 0x002fce0008000f00 */
.L_x_116:
[----:B-1----:R1:W2:Y:S02]  /*7870*/  SYNCS.PHASECHK.TRANS64.TRYWAIT P0, [R0+URZ+0x28], R3 ;  /* 0x00002803000075a7 */ /* 0x0022a400080011ff */
[----:B--2---:R-:W-:Y:S05]  /*7880*/  @!P0 NANOSLEEP.SYNCS 0x989680 ;  /* 0x009896800000895d */ /* 0x004fea0003900000 */
[----:B------:R-:W2:Y:S02]  /*7890*/  @!P0 SYNCS.PHASECHK.TRANS64 P0, [R0+URZ+0x28], R3 ;  /* 0x00002803000085a7 */ /* 0x000ea400080010ff */
[----:B--2---:R-:W-:Y:S05]  /*78a0*/  @!P0 BRA `(.L_x_116) ;  /* 0xfffffffc00f08947 */ /* 0x004fea000383ffff */
[----:B------:R-:W-:Y:S05]  /*78b0*/  BRA `(.L_x_33) ;  /* 0xffffffa400907947 */ /* 0x000fea000383ffff */
.L_x_39:
[----:B-1----:R1:W2:Y:S02]  /*78c0*/  SYNCS.PHASECHK.TRANS64.TRYWAIT P0, [R3+URZ+0x70], R0 ;  /* 0x00007000030075a7 */ /* 0x0022a400080011ff */
[----:B--2---:R-:W-:Y:S05]  /*78d0*/  @!P0 NANOSLEEP.SYNCS 0x989680 ;  /* 0x009896800000895d */ /* 0x004fea0003900000 */
[----:B------:R-:W2:Y:S02]  /*78e0*/  @!P0 SYNCS.PHASECHK.TRANS64 P0, [R3+URZ+0x70], R0 ;  /* 0x00007000030085a7 */ /* 0x000ea400080010ff */
[----:B--2---:R-:W-:Y:S05]  /*78f0*/  @!P0 BRA `(.L_x_39) ;  /* 0xfffffffc00f08947 */ /* 0x004fea000383ffff */
[----:B------:R-:W-:Y:S05]  /*7900*/  BRA `(.L_x_117) ;  /* 0xffffffa800387947 */ /* 0x000fea000383ffff */
.L_x_43:
[----:B------:R-:W-:-:S07]  /*7910*/  MOV R0, UR4 ;  /* 0x0000000400007c02 */ /* 0x000fce0008000f00 */
.L_x_118:
[----:B-1----:R1:W2:Y:S02]  /*7920*/  SYNCS.PHASECHK.TRANS64.TRYWAIT P0, [R0+URZ], R2 ;  /* 0x00000002000075a7 */ /* 0x0022a400080011ff */
[----:B--2---:R-:W-:Y:S05]  /*7930*/  @!P0 NANOSLEEP.SYNCS 0x989680 ;  /* 0x009896800000895d */ /* 0x004fea0003900000 */
[----:B------:R-:W2:Y:S02]  /*7940*/  @!P0 SYNCS.PHASECHK.TRANS64 P0, [R0+URZ], R2 ;  /* 0x00000002000085a7 */ /* 0x000ea400080010ff */
[----:B--2---:R-:W-:Y:S05]  /*7950*/  @!P0 BRA `(.L_x_118) ;  /* 0xfffffffc00f08947 */ /* 0x004fea000383ffff */
[----:B------:R-:W-:Y:S05]  /*7960*/  BRA `(.L_x_119) ;  /* 0xffffffac00dc7947 */ /* 0x000fea000383ffff */
.L_x_44:
[----:B------:R-:W-:-:S07]  /*7970*/  MOV R0, UR5 ;  /* 0x0000000500007c02 */ /* 0x000fce0008000f00 */
.L_x_120:
[----:B-1----:R1:W2:Y:S02]  /*7980*/  SYNCS.PHASECHK.TRANS64.TRYWAIT P0, [R0+URZ], R3 ;  /* 0x00000003000075a7 */ /* 0x0022a400080011ff */
[----:B--2---:R-:W-:Y:S05]  /*7990*/  @!P0 NANOSLEEP.SYNCS 0x989680 ;  /* 0x009896800000895d */ /* 0x004fea0003900000 */
[----:B------:R-:W2:Y:S02]  /*79a0*/  @!P0 SYNCS.PHASECHK.TRANS64 P0, [R0+URZ], R3 ;  /* 0x00000003000085a7 */ /* 0x000ea400080010ff */
[----:B--2---:R-:W-:Y:S05]  /*79b0*/  @!P0 BRA `(.L_x_120) ;  /* 0xfffffffc00f08947 */ /* 0x004fea000383ffff */
[----:B------:R-:W-:Y:S05]  /*79c0*/  BRA `(.L_x_121) ;  /* 0xffffffac00e87947 */ /* 0x000fea000383ffff */
.L_x_45:
[----:B------:R-:W-:-:S07]  /*79d0*/  MOV R0, UR5 ;  /* 0x0000000500007c02 */ /* 0x000fce0008000f00 */
.L_x_122:
[----:B-1----:R1:W2:Y:S02]  /*79e0*/  SYNCS.PHASECHK.TRANS64.TRYWAIT P0, [R0+URZ], R3 ;  /* 0x00000003000075a7 */ /* 0x0022a400080011ff */
[----:B--2---:R-:W-:Y:S05]  /*79f0*/  @!P0 NANOSLEEP.SYNCS 0x989680 ;  /* 0x009896800000895d */ /* 0x004fea0003900000 */
[----:B------:R-:W2:Y:S02]  /*7a00*/  @!P0 SYNCS.PHASECHK.TRANS64 P0, [R0+URZ], R3 ;  /* 0x00000003000085a7 */ /* 0x000ea400080010ff */
[----:B--2---:R-:W-:Y:S05]  /*7a10*/  @!P0 BRA `(.L_x_122) ;  /* 0xfffffffc00f08947 */ /* 0x004fea000383ffff */
[----:B------:R-:W-:Y:S05]  /*7a20*/  BRA `(.L_x_123) ;  /* 0xffffffac00f47947 */ /* 0x000fea000383ffff */
.L_x_46:
[----:B------:R-:W-:-:S07]  /*7a30*/  MOV R0, UR5 ;  /* 0x0000000500007c02 */ /* 0x000fce0008000f00 */
.L_x_124:
[----:B-1----:R1:W2:Y:S02]  /*7a40*/  SYNCS.PHASECHK.TRANS64.TRYWAIT P0, [R0+URZ], R3 ;  /* 0x00000003000075a7 */ /* 0x0022a400080011ff */
[----:B--2---:R-:W-:Y:S05]  /*7a50*/  @!P0 NANOSLEEP.SYNCS 0x989680 ;  /* 0x009896800000895d */ /* 0x004fea0003900000 */
[----:B------:R-:W2:Y:S02]  /*7a60*/  @!P0 SYNCS.PHASECHK.TRANS64 P0, [R0+URZ], R3 ;  /* 0x00000003000085a7 */ /* 0x000ea400080010ff */
[----:B--2---:R-:W-:Y:S05]  /*7a70*/  @!P0 BRA `(.L_x_124) ;  /* 0xfffffffc00f08947 */ /* 0x004fea000383ffff */
[----:B------:R-:W-:Y:S05]  /*7a80*/  BRA `(.L_x_125) ;  /* 0xffffffb000007947 */ /* 0x000fea000383ffff */
.L_x_49:
[----:B-1----:R1:W2:Y:S02]  /*7a90*/  SYNCS.PHASECHK.TRANS64.TRYWAIT P0, [R2+URZ+0xd0], R4 ;  /* 0x0000d004020075a7 */ /* 0x0022a400080011ff */
[----:B--2---:R-:W-:Y:S05]  /*7aa0*/  @!P0 NANOSLEEP.SYNCS 0x989680 ;  /* 0x009896800000895d */ /* 0x004fea0003900000 */
[----:B------:R-:W2:Y:S02]  /*7ab0*/  @!P0 SYNCS.PHASECHK.TRANS64 P0, [R2+URZ+0xd0], R4 ;  /* 0x0000d004020085a7 */ /* 0x000ea400080010ff */
[----:B--2---:R-:W-:Y:S05]  /*7ac0*/  @!P0 BRA `(.L_x_49) ;  /* 0xfffffffc00f08947 */ /* 0x004fea000383ffff */
[----:B------:R-:W-:Y:S05]  /*7ad0*/  BRA `(.L_x_126) ;  /* 0xffffffb0005c7947 */ /* 0x000fea000383ffff */
.L_x_50:
[----:B------:R-:W-:-:S07]  /*7ae0*/  MOV R2, UR4 ;  /* 0x0000000400027c02 */ /* 0x000fce0008000f00 */
.L_x_127:
[----:B-1----:R1:W2:Y:S02]  /*7af0*/  SYNCS.PHASECHK.TRANS64.TRYWAIT P0, [R2+URZ+0x80], R5 ;  /* 0x00008005020075a7 */ /* 0x0022a400080011ff */
[----:B--2---:R-:W-:Y:S05]  /*7b00*/  @!P0 NANOSLEEP.SYNCS 0x989680 ;  /* 0x009896800000895d */ /* 0x004fea0003900000 */
[----:B------:R-:W2:Y:S02]  /*7b10*/  @!P0 SYNCS.PHASECHK.TRANS64 P0, [R2+URZ+0x80], R5 ;  /* 0x00008005020085a7 */ /* 0x000ea400080010ff */
[----:B--2---:R-:W-:Y:S05]  /*7b20*/  @!P0 BRA `(.L_x_127) ;  /* 0xfffffffc00f08947 */ /* 0x004fea000383ffff */
[----:B------:R-:W-:Y:S05]  /*7b30*/  BRA `(.L_x_128) ;  /* 0xffffffb0006c7947 */ /* 0x000fea000383ffff */
.L_x_51:
[----:B-1----:R1:W2:Y:S02]  /*7b40*/  SYNCS.PHASECHK.TRANS64.TRYWAIT P1, [R2+URZ+0x70], R4 ;  /* 0x00007004020075a7 */ /* 0x0022a400080211ff */
[----:B--2---:R-:W-:Y:S05]  /*7b50*/  @!P1 NANOSLEEP.SYNCS 0x989680 ;  /* 0x009896800000995d */ /* 0x004fea0003900000 */
[----:B------:R-:W2:Y:S02]  /*7b60*/  @!P1 SYNCS.PHASECHK.TRANS64 P1, [R2+URZ+0x70], R4 ;  /* 0x00007004020095a7 */ /* 0x000ea400080210ff */
[----:B--2---:R-:W-:Y:S05]  /*7b70*/  @!P1 BRA `(.L_x_51) ;  /* 0xfffffffc00f09947 */ /* 0x004fea000383ffff */
[----:B------:R-:W-:Y:S05]  /*7b80*/  BRA `(.L_x_129) ;  /* 0xffffffb0009c7947 */ /* 0x000fea000383ffff */
.L_x_54:
[----:B------:R-:W-:-:S07]  /*7b90*/  MOV R0, UR4 ;  /* 0x0000000400007c02 */ /* 0x000fce0008000f00 */
.L_x_130:
[----:B-1----:R1:W2:Y:S02]  /*7ba0*/  SYNCS.PHASECHK.TRANS64.TRYWAIT P0, [R0+URZ+0x80], R2 ;  /* 0x00008002000075a7 */ /* 0x0022a400080011ff */
[----:B--2---:R-:W-:Y:S05]  /*7bb0*/  @!P0 NANOSLEEP.SYNCS 0x989680 ;  /* 0x009896800000895d */ /* 0x004fea0003900000 */
[----:B------:R-:W2:Y:S02]  /*7bc0*/  @!P0 SYNCS.PHASECHK.TRANS64 P0, [R0+URZ+0x80], R2 ;  /* 0x00008002000085a7 */ /* 0x000ea400080010ff */
[----:B--2---:R-:W-:Y:S05]  /*7bd0*/  @!P0 BRA `(.L_x_130) ;  /* 0xfffffffc00f08947 */ /* 0x004fea000383ffff */
[----:B------:R-:W-:Y:S05]  /*7be0*/  BRA `(.L_x_53) ;  /* 0xffffffb000f07947 */ /* 0x000fea000383ffff */
.L_x_63:
[----:B-1----:R-:W-:-:S04]  /*7bf0*/  MOV R5, UR5 ;  /* 0x0000000500057c02 */ /* 0x002fc80008000f00 */
[----:B------:R1:W2:Y:S03]  /*7c00*/  SYNCS.PHASECHK.TRANS64.TRYWAIT P0, [R5+URZ+0x8], R6 ;  /* 0x00000806050075a7 */ /* 0x0002a600080011ff */
[----:B--2---:R-:W-:Y:S05]  /*7c10*/  @!P0 NANOSLEEP.SYNCS 0x989680 ;  /* 0x009896800000895d */ /* 0x004fea0003900000 */
[----:B------:R-:W2:Y:S02]  /*7c20*/  @!P0 SYNCS.PHASECHK.TRANS64 P0, [R5+URZ+0x8], R6 ;  /* 0x00000806050085a7 */ /* 0x000ea400080010ff */
[----:B--2---:R-:W-:Y:S05]  /*7c30*/  @!P0 BRA `(.L_x_63) ;  /* 0xfffffffc00ec8947 */ /* 0x004fea000383ffff */
[----:B------:R-:W-:Y:S05]  /*7c40*/  BRA `(.L_x_62) ;  /* 0xffffffb400a47947 */ /* 0x000fea000383ffff */
.L_x_65:
[----:B------:R-:W-:Y:S01]  /*7c50*/  BSSY B0, `(.L_x_131) ;  /* 0x0000006000007945 */ /* 0x000fe20003800000 */
[----:B------:R-:W-:-:S07]  /*7c60*/  MOV R15, 0xffffffff ;  /* 0xffffffff000f7802 */ /* 0x000fce0000000f00 */
[----:B-1---5:R-:W-:Y:S05]  /*7c70*/  WARPSYNC.COLLECTIVE R15, `(.L_x_132) ;  /* 0x000000000f0c7348 */ /* 0x022fea0003c00000 */
[----:B------:R-:W-:Y:S02]  /*7c80*/  ELECT P6, UR79, PT ;  /* 0x00000000004f782f */ /* 0x000fe400038c0000 */
[----:B------:R-:W-:Y:S01]  /*7c90*/  MOV R14, UR79 ;  /* 0x0000004f000e7c02 */ /* 0x000fe20008000f00 */
[----:B-1---5:R-:W-:Y:S10]  /*7ca0*/  ENDCOLLECTIVE ;  /* 0x000000000000791b */ /* 0x022ff40003800000 */
.L_x_132:
[----:B------:R-:W-:Y:S05]  /*7cb0*/  BSYNC B0 ;  /* 0x0000000000007941 */ /* 0x000fea0003800000 */
.L_x_131:
[----:B------:R-:W-:Y:S01]  /*7cc0*/  PLOP3.LUT P0, PT, P6, PT, PT, 0x80, 0x8 ;  /* 0x000000000008781c */ /* 0x000fe2000370f070 */
[----:B------:R-:W-:-:S12]  /*7cd0*/  BRA `(.L_x_133) ;  /* 0xffffffb400d07947 */ /* 0x000fd8000383ffff */
.L_x_67:
[----:B-1----:R-:W-:-:S04]  /*7ce0*/  MOV R0, UR5 ;  /* 0x0000000500007c02 */ /* 0x002fc80008000f00 */
[----:B------:R1:W2:Y:S03]  /*7cf0*/  SYNCS.PHASECHK.TRANS64.TRYWAIT P0, [R0+URZ+0x8], R4 ;  /* 0x00000804000075a7 */ /* 0x0002a600080011ff */
[----:B--2---:R-:W-:Y:S05]  /*7d00*/  @!P0 NANOSLEEP.SYNCS 0x989680 ;  /* 0x009896800000895d */ /* 0x004fea0003900000 */
[----:B------:R-:W2:Y:S02]  /*7d10*/  @!P0 SYNCS.PHASECHK.TRANS64 P0, [R0+URZ+0x8], R4 ;  /* 0x00000804000085a7 */ /* 0x000ea400080010ff */
[----:B--2---:R-:W-:Y:S05]  /*7d20*/  @!P0 BRA `(.L_x_67) ;  /* 0xfffffffc00ec8947 */ /* 0x004fea000383ffff */
[----:B------:R-:W-:Y:S05]  /*7d30*/  BRA `(.L_x_66) ;  /* 0xffffffb400d47947 */ /* 0x000fea000383ffff */
.L_x_68:
[----:B-1----:R1:W2:Y:S02]  /*7d40*/  SYNCS.PHASECHK.TRANS64.TRYWAIT P0, [R0+URZ+0x70], R4 ;  /* 0x00007004000075a7 */ /* 0x0022a400080011ff */
[----:B--2---:R-:W-:Y:S05]  /*7d50*/  @!P0 NANOSLEEP.SYNCS 0x989680 ;  /* 0x009896800000895d */ /* 0x004fea0003900000 */
[----:B------:R-:W2:Y:S02]  /*7d60*/  @!P0 SYNCS.PHASECHK.TRANS64 P0, [R0+URZ+0x70], R4 ;  /* 0x00007004000085a7 */ /* 0x000ea400080010ff */
[----:B--2---:R-:W-:Y:S05]  /*7d70*/  @!P0 BRA `(.L_x_68) ;  /* 0xfffffffc00f08947 */ /* 0x004fea000383ffff */
[----:B------:R-:W-:Y:S05]  /*7d80*/  BRA `(.L_x_134) ;  /* 0xffffffb800c07947 */ /* 0x000fea000383ffff */
.L_x_70:
[----:B------:R-:W-:-:S07]  /*7d90*/  MOV R0, UR31 ;  /* 0x0000001f00007c02 */ /* 0x000fce0008000f00 */
.L_x_135:
[----:B-1----:R1:W2:Y:S02]  /*7da0*/  SYNCS.PHASECHK.TRANS64.TRYWAIT P0, [R0+URZ+0xb0], R4 ;  /* 0x0000b004000075a7 */ /* 0x0022a400080011ff */
[----:B--2---:R-:W-:Y:S05]  /*7db0*/  @!P0 NANOSLEEP.SYNCS 0x989680 ;  /* 0x009896800000895d */ /* 0x004fea0003900000 */
[----:B------:R-:W2:Y:S02]  /*7dc0*/  @!P0 SYNCS.PHASECHK.TRANS64 P0, [R0+URZ+0xb0], R4 ;  /* 0x0000b004000085a7 */ /* 0x000ea400080010ff */
[----:B--2---:R-:W-:Y:S05]  /*7dd0*/  @!P0 BRA `(.L_x_135) ;  /* 0xfffffffc00f08947 */ /* 0x004fea000383ffff */
[----:B------:R-:W-:Y:S05]  /*7de0*/  BRA `(.L_x_136) ;  /* 0xffffffbc000c7947 */ /* 0x000fea000383ffff */
.L_x_73:
[----:B------:R-:W-:Y:S07]  /*7df0*/  MOV R0, UR5 ;  /* 0x0000000500007c02 */ /* 0x000fee0008000f00 */
.L_x_137:
[----:B-1----:R1:W2:Y:S02]  /*7e00*/  SYNCS.PHASECHK.TRANS64.TRYWAIT P0, [R0+URZ], R4 ;  /* 0x00000004000075a7 */ /* 0x0022a400080011ff */
[----:B--2---:R-:W-:Y:S05]  /*7e10*/  @!P0 NANOSLEEP.SYNCS 0x989680 ;  /* 0x009896800000895d */ /* 0x004fea0003900000 */
[----:B------:R-:W2:Y:S02]  /*7e20*/  @!P0 SYNCS.PHASECHK.TRANS64 P0, [R0+URZ], R4 ;  /* 0x00000004000085a7 */ /* 0x000ea400080010ff */
[----:B--2---:R-:W-:Y:S05]  /*7e30*/  @!P0 BRA `(.L_x_137) ;  /* 0xfffffffc00f08947 */ /* 0x004fea000383ffff */
[----:B------:R-:W-:Y:S05]  /*7e40*/  BRA `(.L_x_72) ;  /* 0xffffffbc00207947 */ /* 0x000fea000383ffff */
.L_x_77:
[----:B-1----:R-:W-:-:S07]  /*7e50*/  MOV R0, UR4 ;  /* 0x0000000400007c02 */ /* 0x002fce0008000f00 */
.L_x_138:
[----:B-1----:R1:W2:Y:S02]  /*7e60*/  SYNCS.PHASECHK.TRANS64.TRYWAIT P0, [R0+URZ], R2 ;  /* 0x00000002000075a7 */ /* 0x0022a400080011ff */
[----:B--2---:R-:W-:Y:S05]  /*7e70*/  @!P0 NANOSLEEP.SYNCS 0x989680 ;  /* 0x009896800000895d */ /* 0x004fea0003900000 */
[----:B------:R-:W2:Y:S02]  /*7e80*/  @!P0 SYNCS.PHASECHK.TRANS64 P0, [R0+URZ], R2 ;  /* 0x00000002000085a7 */ /* 0x000ea400080010ff */
[----:B--2---:R-:W-:Y:S05]  /*7e90*/  @!P0 BRA `(.L_x_138) ;  /* 0xfffffffc00f08947 */ /* 0x004fea000383ffff */
[----:B------:R-:W-:Y:S05]  /*7ea0*/  BRA `(.L_x_139) ;  /* 0xffffffc000147947 */ /* 0x000fea000383ffff */
.L_x_78:
[----:B------:R-:W-:-:S07]  /*7eb0*/  MOV R0, UR5 ;  /* 0x0000000500007c02 */ /* 0x000fce0008000f00 */
.L_x_140:
[----:B-1----:R1:W2:Y:S02]  /*7ec0*/  SYNCS.PHASECHK.TRANS64.TRYWAIT P0, [R0+URZ], R3 ;  /* 0x00000003000075a7 */ /* 0x0022a400080011ff */
[----:B--2---:R-:W-:Y:S05]  /*7ed0*/  @!P0 NANOSLEEP.SYNCS 0x989680 ;  /* 0x009896800000895d */ /* 0x004fea0003900000 */
[----:B------:R-:W2:Y:S02]  /*7ee0*/  @!P0 SYNCS.PHASECHK.TRANS64 P0, [R0+URZ], R3 ;  /* 0x00000003000085a7 */ /* 0x000ea400080010ff */
[----:B--2---:R-:W-:Y:S05]  /*7ef0*/  @!P0 BRA `(.L_x_140) ;  /* 0xfffffffc00f08947 */ /* 0x004fea000383ffff */
[----:B------:R-:W-:Y:S05]  /*7f00*/  BRA `(.L_x_141) ;  /* 0xffffffc000207947 */ /* 0x000fea000383ffff */
.L_x_79:
[----:B------:R-:W-:-:S07]  /*7f10*/  MOV R0, UR5 ;  /* 0x0000000500007c02 */ /* 0x000fce0008000f00 */
.L_x_142:
[----:B-1----:R1:W2:Y:S02]  /*7f20*/  SYNCS.PHASECHK.TRANS64.TRYWAIT P0, [R0+URZ], R3 ;  /* 0x00000003000075a7 */ /* 0x0022a400080011ff */
[----:B--2---:R-:W-:Y:S05]  /*7f30*/  @!P0 NANOSLEEP.SYNCS 0x989680 ;  /* 0x009896800000895d */ /* 0x004fea0003900000 */
[----:B------:R-:W2:Y:S02]  /*7f40*/  @!P0 SYNCS.PHASECHK.TRANS64 P0, [R0+URZ], R3 ;  /* 0x00000003000085a7 */ /* 0x000ea400080010ff */
[----:B--2---:R-:W-:Y:S05]  /*7f50*/  @!P0 BRA `(.L_x_142) ;  /* 0xfffffffc00f08947 */ /* 0x004fea000383ffff */
[----:B------:R-:W-:Y:S05]  /*7f60*/  BRA `(.L_x_143) ;  /* 0xffffffc0002c7947 */ /* 0x000fea000383ffff */
.L_x_82:
[----:B------:R-:W-:-:S07]  /*7f70*/  MOV R0, UR26 ;  /* 0x0000001a00007c02 */ /* 0x000fce0008000f00 */
.L_x_144:
[----:B-1----:R1:W2:Y:S02]  /*7f80*/  SYNCS.PHASECHK.TRANS64.TRYWAIT P1, [R0+URZ+0xf0], R2 ;  /* 0x0000f002000075a7 */ /* 0x0022a400080211ff */
[----:B--2---:R-:W-:Y:S05]  /*7f90*/  @!P1 NANOSLEEP.SYNCS 0x989680 ;  /* 0x009896800000995d */ /* 0x004fea0003900000 */
[----:B------:R-:W2:Y:S02]  /*7fa0*/  @!P1 SYNCS.PHASECHK.TRANS64 P1, [R0+URZ+0xf0], R2 ;  /* 0x0000f002000095a7 */ /* 0x000ea400080210ff */
[----:B--2---:R-:W-:Y:S05]  /*7fb0*/  @!P1 BRA `(.L_x_144) ;  /* 0xfffffffc00f09947 */ /* 0x004fea000383ffff */
[----:B------:R-:W-:Y:S05]  /*7fc0*/  BRA `(.L_x_145) ;  /* 0xffffffc000787947 */ /* 0x000fea000383ffff */
.L_x_87:
[----:B--2---:R2:W3:Y:S02]  /*7fd0*/  SYNCS.PHASECHK.TRANS64.TRYWAIT P0, [R7+URZ+0x70], R0 ;  /* 0x00007000070075a7 */ /* 0x0044e400080011ff */
[----:B---3--:R-:W-:Y:S05]  /*7fe0*/  @!P0 NANOSLEEP.SYNCS 0x989680 ;  /* 0x009896800000895d */ /* 0x008fea0003900000 */
[----:B------:R-:W3:Y:S02]  /*7ff0*/  @!P0 SYNCS.PHASECHK.TRANS64 P0, [R7+URZ+0x70], R0 ;  /* 0x00007000070085a7 */ /* 0x000ee400080010ff */
[----:B---3--:R-:W-:Y:S05]  /*8000*/  @!P0 BRA `(.L_x_87) ;  /* 0xfffffffc00f08947 */ /* 0x008fea000383ffff */
[----:B------:R-:W-:Y:S05]  /*8010*/  BRA `(.L_x_146) ;  /* 0xffffffc400947947 */ /* 0x000fea000383ffff */
.L_x_90:
[----:B-1----:R-:W-:Y:S07]  /*8020*/  MOV R0, UR17 ;  /* 0x0000001100007c02 */ /* 0x002fee0008000f00 */
.L_x_147:
[----:B-1----:R1:W2:Y:S02]  /*8030*/  SYNCS.PHASECHK.TRANS64.TRYWAIT P2, [R0+URZ+0x68], R7 ;  /* 0x00006807000075a7 */ /* 0x0022a400080411ff */
[----:B--2---:R-:W-:Y:S05]  /*8040*/  @!P2 NANOSLEEP.SYNCS 0x989680 ;  /* 0x009896800000a95d */ /* 0x004fea0003900000 */
[----:B------:R-:W2:Y:S02]  /*8050*/  @!P2 SYNCS.PHASECHK.TRANS64 P2, [R0+URZ+0x68], R7 ;  /* 0x000068070000a5a7 */ /* 0x000ea400080410ff */
[----:B--2---:R-:W-:Y:S05]  /*8060*/  @!P2 BRA `(.L_x_147) ;  /* 0xfffffffc00f0a947 */ /* 0x004fea000383ffff */
[----:B------:R-:W-:Y:S05]  /*8070*/  BRA `(.L_x_89) ;  /* 0xffffffc800f47947 */ /* 0x000fea000383ffff */
.L_x_93:
[----:B-1----:R-:W-:Y:S07]  /*8080*/  MOV R0, UR17 ;  /* 0x0000001100007c02 */ /* 0x002fee0008000f00 */
.L_x_148:
[----:B-1----:R1:W2:Y:S02]  /*8090*/  SYNCS.PHASECHK.TRANS64.TRYWAIT P0, [R0+URZ+0x58], R6 ;  /* 0x00005806000075a7 */ /* 0x0022a400080011ff */
[----:B--2---:R-:W-:Y:S05]  /*80a0*/  @!P0 NANOSLEEP.SYNCS 0x989680 ;  /* 0x009896800000895d */ /* 0x004fea0003900000 */
[----:B------:R-:W2:Y:S02]  /*80b0*/  @!P0 SYNCS.PHASECHK.TRANS64 P0, [R0+URZ+0x58], R6 ;  /* 0x00005806000085a7 */ /* 0x000ea400080010ff */
[----:B--2---:R-:W-:Y:S05]  /*80c0*/  @!P0 BRA `(.L_x_148) ;  /* 0xfffffffc00f08947 */ /* 0x004fea000383ffff */
[----:B------:R-:W-:Y:S05]  /*80d0*/  BRA `(.L_x_149) ;  /* 0xffffffcc00447947 */ /* 0x000fea000383ffff */
.L_x_96:
[----:B--2---:R2:W4:Y:S02]  /*80e0*/  SYNCS.PHASECHK.TRANS64.TRYWAIT P0, [R3+URZ+0x70], R0 ;  /* 0x00007000030075a7 */ /* 0x00452400080011ff */
[----:B----4-:R-:W-:Y:S05]  /*80f0*/  @!P0 NANOSLEEP.SYNCS 0x989680 ;  /* 0x009896800000895d */ /* 0x010fea0003900000 */
[----:B------:R-:W4:Y:S02]  /*8100*/  @!P0 SYNCS.PHASECHK.TRANS64 P0, [R3+URZ+0x70], R0 ;  /* 0x00007000030085a7 */ /* 0x000f2400080010ff */
[----:B----4-:R-:W-:Y:S05]  /*8110*/  @!P0 BRA `(.L_x_96) ;  /* 0xfffffffc00f08947 */ /* 0x010fea000383ffff */
[----:B------:R-:W-:Y:S05]  /*8120*/  BRA `(.L_x_150) ;  /* 0xffffffd000907947 */ /* 0x000fea000383ffff */
.L_x_107:
[----:B-1----:R-:W-:Y:S04]  /*8130*/  MOV R0, UR44 ;  /* 0x0000002c00007c02 */ /* 0x002fe80008000f00 */
[----:B------:R1:W2:Y:S03]  /*8140*/  SYNCS.PHASECHK.TRANS64.TRYWAIT P1, [R0+URZ+0x50], R3 ;  /* 0x00005003000075a7 */ /* 0x0002a600080211ff */
[----:B--2---:R-:W-:Y:S05]  /*8150*/  @!P1 NANOSLEEP.SYNCS 0x989680 ;  /* 0x009896800000995d */ /* 0x004fea0003900000 */
[----:B------:R-:W2:Y:S02]  /*8160*/  @!P1 SYNCS.PHASECHK.TRANS64 P1, [R0+URZ+0x50], R3 ;  /* 0x00005003000095a7 */ /* 0x000ea400080210ff */
[----:B--2---:R-:W-:Y:S05]  /*8170*/  @!P1 BRA `(.L_x_107) ;  /* 0xfffffffc00ec9947 */ /* 0x004fea000383ffff */
[----:B------:R-:W-:Y:S05]  /*8180*/  BRA `(.L_x_106) ;  /* 0xffffffdc00e87947 */ /* 0x000fea000383ffff */
.L_x_109:
[----:B------:R1:W1:Y:S02]  /*8190*/  SYNCS.PHASECHK.TRANS64.TRYWAIT P1, [R149+URZ+0x90], R4 ;  /* 0x00009004950075a7 */ /* 0x00026400080211ff */
[----:B-1----:R-:W-:Y:S05]  /*81a0*/  @!P1 NANOSLEEP.SYNCS 0x989680 ;  /* 0x009896800000995d */ /* 0x002fea0003900000 */
[----:B------:R-:W1:Y:S02]  /*81b0*/  @!P1 SYNCS.PHASECHK.TRANS64 P1, [R149+URZ+0x90], R4 ;  /* 0x00009004950095a7 */ /* 0x000e6400080210ff */
[----:B-1----:R-:W-:Y:S05]  /*81c0*/  @!P1 BRA `(.L_x_109) ;  /* 0xfffffffc00f09947 */ /* 0x002fea000383ffff */
[----:B------:R-:W-:Y:S05]  /*81d0*/  BRA `(.L_x_108) ;  /* 0xffffffe0002c7947 */ /* 0x000fea000383ffff */
        .weak           $__internal_0_$__cuda_sm10x_tcgen05_guardrail_trap_col_being_dealloced_not_returned_by_alloc
        .type           $__internal_0_$__cuda_sm10x_tcgen05_guardrail_trap_col_being_dealloced_not_returned_by_alloc,@function
        .size           $__internal_0_$__cuda_sm10x_tcgen05_guardrail_trap_col_being_dealloced_not_returned_by_alloc,($__internal_1_$__cuda_sm10x_tcgen05_guardrail_trap_phase_invalid_during_alloc - $__internal_0_$__cuda_sm10x_tcgen05_guardrail_trap_col_being_dealloced_not_returned_by_alloc)
$__internal_0_$__cuda_sm10x_tcgen05_guardrail_trap_col_being_dealloced_not_returned_by_alloc:
[----:B------:R-:W-:Y:S05]  /*81e0*/  BPT.TRAP 0x1 ;  /* 0x000000040000795c */ /* 0x000fea0000300000 */
[----:B------:R-:W-:-:S04]  /*81f0*/  HFMA2 R3, -RZ, RZ, 0, 0 ;  /* 0x00000000ff037431 */ /* 0x000fc800000001ff */
[----:B------:R-:W-:Y:S05]  /*8200*/  RET.REL.NODEC R2 `(_ZN7cutlass13device_kernelINS_4gemm6kernel13GemmUniversalIN4cute5tupleIJiiiiEEENS1_10collective13CollectiveMmaINS1_35MainloopSm100TmaUmmaWarpSpecializedILi5ELi2ELi4ENS5_IJNS4_1CILi2EEESB_NSA_ILi1EEEEEEEENS5_IJNSA_ILi256EEENSA_ILi64EEENSA_ILi128EEEEEEaNS5_IJlSC_lEEEaSJ_NS4_8TiledMMAINS4_8MMA_AtomIJNS4_21SM100_MMA_S8_2x1SM_SSIaaiLi256ELi64ELNS4_4UMMA5MajorE0ELSO_0ELNSN_8SaturateE0EEEEEENS4_6LayoutINS5_IJSC_SC_SC_EEENS5_IJNSA_ILi0EEESU_SU_EEEEENS5_IJNS4_10UnderscoreESX_SX_EEEEENS4_28SM100_TMA_2SM_LOAD_MULTICASTENS4_14ComposedLayoutINS4_7SwizzleILi3ELi4ELi3EEENS4_18smem_ptr_flag_bitsILi8EEENSS_INS5_IJNSA_ILi8EEESH_EEENS5_IJSH_SC_EEEEEEEvNS4_8identityENS4_18SM100_TMA_2SM_LOADES1A_vS1B_EENS_8epilogue10collective18CollectiveEpilogueINS1E_23Sm100TmaWarpSpecializedILi1ELi1ELi64ELb0ELb0EEEJNS5_IJSH_SG_SH_EEENS5_IJNSS_ISH_SC_EENSS_ISG_SC_EEEEEaSJ_aSJ_NS1E_6fusion15FusionCallbacksIS1I_NS1N_17LinearCombinationIaiaiLNS_15FloatRoundStyleE2EEES1J_S1M_JEEENS4_5SM1004TMEM4LOAD26SM100_TMEM_LOAD_32dp32b64xENS4_13SM90_TMA_LOADENS11_INS12_ILi2ELi4ELi3EEES15_NSS_INS5_IJS16_SG_EEENS5_IJSG_SC_EEEEEEENS4_39AutoVectorizingCopyWithAssumedAlignmentILi128EEENS4_14SM90_TMA_STOREES22_S24_S24_EEEvvEEEEvNT_6ParamsE) ;  /* 0xffffff7c027c7950 */ /* 0x000fea0003c3ffff */
        .weak           $__internal_1_$__cuda_sm10x_tcgen05_guardrail_trap_phase_invalid_during_alloc
        .type           $__internal_1_$__cuda_sm10x_tcgen05_guardrail_trap_phase_invalid_during_alloc,@function
        .size           $__internal_1_$__cuda_sm10x_tcgen05_guardrail_trap_phase_invalid_during_alloc,($__internal_2_$__cuda_sm10x_tcgen05_guardrail_trap_unallocated_columns_being_dealloced - $__internal_1_$__cuda_sm10x_tcgen05_guardrail_trap_phase_invalid_during_alloc)
$__internal_1_$__cuda_sm10x_tcgen05_guardrail_trap_phase_invalid_during_alloc:
[----:B------:R-:W-:Y:S05]  /*8210*/  BPT.TRAP 0x1 ;  /* 0x000000040000795c */ /* 0x000fea0000300000 */
[----:B------:R-:W-:-:S04]  /*8220*/  MOV R5, 0x0 ;  /* 0x0000000000057802 */ /* 0x000fc80000000f00 */
[----:B------:R-:W-:Y:S05]  /*8230*/  RET.REL.NODEC R4 `(_ZN7cutlass13device_kernelINS_4gemm6kernel13GemmUniversalIN4cute5tupleIJiiiiEEENS1_10collective13CollectiveMmaINS1_35MainloopSm100TmaUmmaWarpSpecializedILi5ELi2ELi4ENS5_IJNS4_1CILi2EEESB_NSA_ILi1EEEEEEEENS5_IJNSA_ILi256EEENSA_ILi64EEENSA_ILi128EEEEEEaNS5_IJlSC_lEEEaSJ_NS4_8TiledMMAINS4_8MMA_AtomIJNS4_21SM100_MMA_S8_2x1SM_SSIaaiLi256ELi64ELNS4_4UMMA5MajorE0ELSO_0ELNSN_8SaturateE0EEEEEENS4_6LayoutINS5_IJSC_SC_SC_EEENS5_IJNSA_ILi0EEESU_SU_EEEEENS5_IJNS4_10UnderscoreESX_SX_EEEEENS4_28SM100_TMA_2SM_LOAD_MULTICASTENS4_14ComposedLayoutINS4_7SwizzleILi3ELi4ELi3EEENS4_18smem_ptr_flag_bitsILi8EEENSS_INS5_IJNSA_ILi8EEESH_EEENS5_IJSH_SC_EEEEEEEvNS4_8identityENS4_18SM100_TMA_2SM_LOADES1A_vS1B_EENS_8epilogue10collective18CollectiveEpilogueINS1E_23Sm100TmaWarpSpecializedILi1ELi1ELi64ELb0ELb0EEEJNS5_IJSH_SG_SH_EEENS5_IJNSS_ISH_SC_EENSS_ISG_SC_EEEEEaSJ_aSJ_NS1E_6fusion15FusionCallbacksIS1I_NS1N_17LinearCombinationIaiaiLNS_15FloatRoundStyleE2EEES1J_S1M_JEEENS4_5SM1004TMEM4LOAD26SM100_TMEM_LOAD_32dp32b64xENS4_13SM90_TMA_LOADENS11_INS12_ILi2ELi4ELi3EEES15_NSS_INS5_IJS16_SG_EEENS5_IJSG_SC_EEEEEEENS4_39AutoVectorizingCopyWithAssumedAlignmentILi128EEENS4_14SM90_TMA_STOREES22_S24_S24_EEEvvEEEEvNT_6ParamsE) ;  /* 0xffffff7c04707950 */ /* 0x000fea0003c3ffff */
        .weak           $__internal_2_$__cuda_sm10x_tcgen05_guardrail_trap_unallocated_columns_being_dealloced
        .type           $__internal_2_$__cuda_sm10x_tcgen05_guardrail_trap_unallocated_columns_being_dealloced,@function
        .size           $__internal_2_$__cuda_sm10x_tcgen05_guardrail_trap_unallocated_columns_being_dealloced,(.L_x_152 - $__internal_2_$__cuda_sm10x_tcgen05_guardrail_trap_unallocated_columns_being_dealloced)
$__internal_2_$__cuda_sm10x_tcgen05_guardrail_trap_unallocated_columns_being_dealloced:
[----:B------:R-:W-:Y:S05]  /*8240*/  BPT.TRAP 0x1 ;  /* 0x000000040000795c */ /* 0x000fea0000300000 */
[----:B------:R-:W-:-:S04]  /*8250*/  HFMA2 R3, -RZ, RZ, 0, 0 ;  /* 0x00000000ff037431 */ /* 0x000fc800000001ff */
[----:B------:R-:W-:Y:S05]  /*8260*/  RET.REL.NODEC R2 `(_ZN7cutlass13device_kernelINS_4gemm6kernel13GemmUniversalIN4cute5tupleIJiiiiEEENS1_10collective13CollectiveMmaINS1_35MainloopSm100TmaUmmaWarpSpecializedILi5ELi2ELi4ENS5_IJNS4_1CILi2EEESB_NSA_ILi1EEEEEEEENS5_IJNSA_ILi256EEENSA_ILi64EEENSA_ILi128EEEEEEaNS5_IJlSC_lEEEaSJ_NS4_8TiledMMAINS4_8MMA_AtomIJNS4_21SM100_MMA_S8_2x1SM_SSIaaiLi256ELi64ELNS4_4UMMA5MajorE0ELSO_0ELNSN_8SaturateE0EEEEEENS4_6LayoutINS5_IJSC_SC_SC_EEENS5_IJNSA_ILi0EEESU_SU_EEEEENS5_IJNS4_10UnderscoreESX_SX_EEEEENS4_28SM100_TMA_2SM_LOAD_MULTICASTENS4_14ComposedLayoutINS4_7SwizzleILi3ELi4ELi3EEENS4_18smem_ptr_flag_bitsILi8EEENSS_INS5_IJNSA_ILi8EEESH_EEENS5_IJSH_SC_EEEEEEEvNS4_8identityENS4_18SM100_TMA_2SM_LOADES1A_vS1B_EENS_8epilogue10collective18CollectiveEpilogueINS1E_23Sm100TmaWarpSpecializedILi1ELi1ELi64ELb0ELb0EEEJNS5_IJSH_SG_SH_EEENS5_IJNSS_ISH_SC_EENSS_ISG_SC_EEEEEaSJ_aSJ_NS1E_6fusion15FusionCallbacksIS1I_NS1N_17LinearCombinationIaiaiLNS_15FloatRoundStyleE2EEES1J_S1M_JEEENS4_5SM1004TMEM4LOAD26SM100_TMEM_LOAD_32dp32b64xENS4_13SM90_TMA_LOADENS11_INS12_ILi2ELi4ELi3EEES15_NSS_INS5_IJS16_SG_EEENS5_IJSG_SC_EEEEEEENS4_39AutoVectorizingCopyWithAssumedAlignmentILi128EEENS4_14SM90_TMA_STOREES22_S24_S24_EEEvvEEEEvNT_6ParamsE) ;  /* 0xffffff7c02647950 */ /* 0x000fea0003c3ffff */
.L_x_151:
[----:B------:R-:W-:-:S00]  /*8270*/  BRA `(.L_x_151) ;  /* 0xfffffffc00fc7947 */ /* 0x000fc0000383ffff */
[----:B------:R-:W-:-:S00]  /*8280*/  NOP ;  /* 0x0000000000007918 */ /* 0x000fc00000000000 */
[----:B------:R-:W-:-:S00]  /*8290*/  NOP ;  /* 0x0000000000007918 */ /* 0x000fc00000000000 */
[----:B------:R-:W-:-:S00]  /*82a0*/  NOP ;  /* 0x0000000000007918 */ /* 0x000fc00000000000 */
[----:B------:R-:W-:-:S00]  /*82b0*/  NOP ;  /* 0x0000000000007918 */ /* 0x000fc00000000000 */
[----:B------:R-:W-:-:S00]  /*82c0*/  NOP ;  /* 0x0000000000007918 */ /* 0x000fc00000000000 */
[----:B------:R-:W-:-:S00]  /*82d0*/  NOP ;  /* 0x0000000000007918 */ /* 0x000fc00000000000 */
[----:B------:R-:W-:-:S00]  /*82e0*/  NOP ;  /* 0x0000000000007918 */ /* 0x000fc00000000000 */
[----:B------:R-:W-:-:S00]  /*82f0*/  NOP ;  /* 0x0000000000007918 */ /* 0x000fc00000000000 */
.L_x_152:


//--------------------- .nv.global.init           --------------------------
	.section	.nv.global.init,"aw",@progbits
.nv.global.init:
	.type		$str$27,@object
	.size		$str$27,($str$28 - $str$27)
$str$27:
        /*0000*/ 	.byte	0x28, 0x61, 0x64, 0x64, 0x72, 0x65, 0x73, 0x73, 0x20, 0x26, 0x20, 0x6d, 0x61, 0x73, 0x6b, 0x29
        /*0010*/ 	.byte	0x20, 0x3d, 0x3d, 0x20, 0x30, 0x00
	.type		$str$28,@object
	.size		$str$28,($str$26 - $str$28)
$str$28:
        /*0016*/ 	.byte	0x2f, 0x74, 0x6d, 0x70, 0x2f, 0x63, 0x75, 0x74, 0x6c, 0x61, 0x73, 0x73, 0x5f, 0x73, 0x77, 0x65
        /*0026*/ 	.byte	0x65, 0x70, 0x5f, 0x73, 0x72, 0x63, 0x2f, 0x69, 0x6e, 0x63, 0x6c, 0x75, 0x64, 0x65, 0x2f, 0x63
        /*0036*/ 	.byte	0x75, 0x74, 0x65, 0x2f, 0x70, 0x6f, 0x69, 0x6e, 0x74, 0x65, 0x72, 0x5f, 0x66, 0x6c, 0x61, 0x67
        /*0046*/ 	.byte	0x67, 0x65, 0x64, 0x2e, 0x68, 0x70, 0x70, 0x00
	.type		$str$26,@object
	.size		$str$26,($str$25 - $str$26)
$str$26:
        /*004e*/ 	.byte	0x2f, 0x74, 0x6d, 0x70, 0x2f, 0x63, 0x75, 0x74, 0x6c, 0x61, 0x73, 0x73, 0x5f, 0x73, 0x77, 0x65
        /*005e*/ 	.byte	0x65, 0x70, 0x5f, 0x73, 0x72, 0x63, 0x2f, 0x69, 0x6e, 0x63, 0x6c, 0x75, 0x64, 0x65, 0x2f, 0x63
        /*006e*/ 	.byte	0x75, 0x74, 0x65, 0x2f, 0x61, 0x74, 0x6f, 0x6d, 0x2f, 0x63, 0x6f, 0x70, 0x79, 0x5f, 0x74, 0x72
        /*007e*/ 	.byte	0x61, 0x69, 0x74, 0x73, 0x5f, 0x73, 0x6d, 0x31, 0x30, 0x30, 0x2e, 0x68, 0x70, 0x70, 0x00
	.type		$str$25,@object
	.size		$str$25,(__unnamed_1 - $str$25)
$str$25:
        /*008d*/ 	.byte	0x28, 0x28, 0x75, 0x69, 0x6e, 0x74, 0x33, 0x32, 0x5f, 0x74, 0x28, 0x74, 0x68, 0x72, 0x65, 0x61
        /*009d*/ 	.byte	0x64, 0x49, 0x64, 0x78, 0x2e, 0x78, 0x29, 0x20, 0x2f, 0x20, 0x33, 0x32, 0x29, 0x20, 0x25, 0x20
        /*00ad*/ 	.byte	0x34, 0x29, 0x20, 0x3d, 0x3d, 0x20, 0x28, 0x28, 0x28, 0x74, 0x6d, 0x65, 0x6d, 0x5f, 0x61, 0x64
        /*00bd*/ 	.byte	0x64, 0x72, 0x20, 0x3e, 0x3e, 0x20, 0x31, 0x36, 0x29, 0x20, 0x2f, 0x20, 0x33, 0x32, 0x29, 0x20
        /*00cd*/ 	.byte	0x25, 0x20, 0x34, 0x29, 0x00
	.type		__unnamed_1,@object
	.size		__unnamed_1,(__unnamed_2 - __unnamed_1)
__unnamed_1:
        /*00d2*/ 	.byte	0x61, 0x75, 0x74, 0x6f, 0x20, 0x63, 0x75, 0x74, 0x65, 0x3a, 0x3a, 0x61, 0x73, 0x5f, 0x70, 0x6f
        /* <DEDUP_REMOVED lines=24> */
        /*0262*/ 	.byte	0x5d, 0x00
	.type		__unnamed_2,@object
	.size		__unnamed_2,(.L_2 - __unnamed_2)
__unnamed_2:
        /* <DEDUP_REMOVED lines=42> */
        /*0504*/ 	.byte	0x43, 0x3c, 0x30, 0x3e, 0x3e, 0x3e, 0x3e, 0x5d, 0x00
.L_2:


//--------------------- .nv.shared._ZN7cutlass13device_kernelINS_4gemm6kernel13GemmUniversalIN4cute5tupleIJiiiiEEENS1_10collective13CollectiveMmaINS1_35MainloopSm100TmaUmmaWarpSpecializedILi5ELi2ELi4ENS5_IJNS4_1CILi2EEESB_NSA_ILi1EEEEEEEENS5_IJNSA_ILi256EEENSA_ILi64EEENSA_ILi128EEEEEEaNS5_IJlSC_lEEEaSJ_NS4_8TiledMMAINS4_8MMA_AtomIJNS4_21SM100_MMA_S8_2x1SM_SSIaaiLi256ELi64ELNS4_4UMMA5MajorE0ELSO_0ELNSN_8SaturateE0EEEEEENS4_6LayoutINS5_IJSC_SC_SC_EEENS5_IJNSA_ILi0EEESU_SU_EEEEENS5_IJNS4_10UnderscoreESX_SX_EEEEENS4_28SM100_TMA_2SM_LOAD_MULTICASTENS4_14ComposedLayoutINS4_7SwizzleILi3ELi4ELi3EEENS4_18smem_ptr_flag_bitsILi8EEENSS_INS5_IJNSA_ILi8EEESH_EEENS5_IJSH_SC_EEEEEEEvNS4_8identityENS4_18SM100_TMA_2SM_LOADES1A_vS1B_EENS_8epilogue10collective18CollectiveEpilogueINS1E_23Sm100TmaWarpSpecializedILi1ELi1ELi64ELb0ELb0EEEJNS5_IJSH_SG_SH_EEENS5_IJNSS_ISH_SC_EENSS_ISG_SC_EEEEEaSJ_aSJ_NS1E_6fusion15FusionCallbacksIS1I_NS1N_17LinearCombinationIaiaiLNS_15FloatRoundStyleE2EEES1J_S1M_JEEENS4_5SM1004TMEM4LOAD26SM100_TMEM_LOAD_32dp32b64xENS4_13SM90_TMA_LOADENS11_INS12_ILi2ELi4ELi3EEES15_NSS_INS5_IJS16_SG_EEENS5_IJSG_SC_EEEEEEENS4_39AutoVectorizingCopyWithAssumedAlignmentILi128EEENS4_14SM90_TMA_STOREES22_S24_S24_EEEvvEEEEvNT_6ParamsE --------------------------
	.section	.nv.shared._ZN7cutlass13device_kernelINS_4gemm6kernel13GemmUniversalIN4cute5tupleIJiiiiEEENS1_10collective13CollectiveMmaINS1_35MainloopSm100TmaUmmaWarpSpecializedILi5ELi2ELi4ENS5_IJNS4_1CILi2EEESB_NSA_ILi1EEEEEEEENS5_IJNSA_ILi256EEENSA_ILi64EEENSA_ILi128EEEEEEaNS5_IJlSC_lEEEaSJ_NS4_8TiledMMAINS4_8MMA_AtomIJNS4_21SM100_MMA_S8_2x1SM_SSIaaiLi256ELi64ELNS4_4UMMA5MajorE0ELSO_0ELNSN_8SaturateE0EEEEEENS4_6LayoutINS5_IJSC_SC_SC_EEENS5_IJNSA_ILi0EEESU_SU_EEEEENS5_IJNS4_10UnderscoreESX_SX_EEEEENS4_28SM100_TMA_2SM_LOAD_MULTICASTENS4_14ComposedLayoutINS4_7SwizzleILi3ELi4ELi3EEENS4_18smem_ptr_flag_bitsILi8EEENSS_INS5_IJNSA_ILi8EEESH_EEENS5_IJSH_SC_EEEEEEEvNS4_8identityENS4_18SM100_TMA_2SM_LOADES1A_vS1B_EENS_8epilogue10collective18CollectiveEpilogueINS1E_23Sm100TmaWarpSpecializedILi1ELi1ELi64ELb0ELb0EEEJNS5_IJSH_SG_SH_EEENS5_IJNSS_ISH_SC_EENSS_ISG_SC_EEEEEaSJ_aSJ_NS1E_6fusion15FusionCallbacksIS1I_NS1N_17LinearCombinationIaiaiLNS_15FloatRoundStyleE2EEES1J_S1M_JEEENS4_5SM1004TMEM4LOAD26SM100_TMEM_LOAD_32dp32b64xENS4_13SM90_TMA_LOADENS11_INS12_ILi2ELi4ELi3EEES15_NSS_INS5_IJS16_SG_EEENS5_IJSG_SC_EEEEEEENS4_39AutoVectorizingCopyWithAssumedAlignmentILi128EEENS4_14SM90_TMA_STOREES22_S24_S24_EEEvvEEEEvNT_6ParamsE,"aw",@nobits
	.sectionflags	@""
	.align	16
	.zero		1024


//--------------------- .nv.shared.reserved.0     --------------------------
	.section	.nv.shared.reserved.0,"aw",@nobits
	.weak		__nv_reservedSMEM_offset_0_alias
	.size		__nv_reservedSMEM_offset_0_alias, 0, 64
	.other		__nv_reservedSMEM_offset_0_alias,@"STO_CUDA_RESERVED_SHARED STV_DEFAULT"
__nv_reservedSMEM_offset_0_alias:
	.zero		0
.nv.shared.reserved.0:
	.zero		64
	.weak		__nv_reservedSMEM_tcgen05_partition
	.type		__nv_reservedSMEM_tcgen05_partition,@object
	.size		__nv_reservedSMEM_tcgen05_partition,(.L_0 - __nv_reservedSMEM_tcgen05_partition)
__nv_reservedSMEM_tcgen05_partition:
	.zero		32
.L_0:


//--------------------- .nv.global                --------------------------
	.section	.nv.global,"aw",@nobits
.nv.global:
	.type		_ZN39_INTERNAL_937add99_4_k_cu_4f99a4cc_99594cute1_E,@object
	.size		_ZN39_INTERNAL_937add99_4_k_cu_4f99a4cc_99594cute1_E,(_ZN39_INTERNAL_937add99_4_k_cu_4f99a4cc_99594cuda3std3__45__cpo6cbeginE - _ZN39_INTERNAL_937add99_4_k_cu_4f99a4cc_99594cute1_E)
_ZN39_INTERNAL_937add99_4_k_cu_4f99a4cc_99594cute1_E:
	.zero		1
	.type		_ZN39_INTERNAL_937add99_4_k_cu_4f99a4cc_99594cuda3std3__45__cpo6cbeginE,@object
	.size		_ZN39_INTERNAL_937add99_4_k_cu_4f99a4cc_99594cuda3std3__45__cpo6cbeginE,(_ZN39_INTERNAL_937add99_4_k_cu_4f99a4cc_99594cuda3std3__48in_placeE - _ZN39_INTERNAL_937add99_4_k_cu_4f99a4cc_99594cuda3std3__45__cpo6cbeginE)
_ZN39_INTERNAL_937add99_4_k_cu_4f99a4cc_99594cuda3std3__45__cpo6cbeginE:
	.zero		1
	.type		_ZN39_INTERNAL_937add99_4_k_cu_4f99a4cc_99594cuda3std3__48in_placeE,@object
	.size		_ZN39_INTERNAL_937add99_4_k_cu_4f99a4cc_99594cuda3std3__48in_placeE,(_ZN39_INTERNAL_937add99_4_k_cu_4f99a4cc_99594cuda3std6ranges3__45__cpo9iter_moveE - _ZN39_INTERNAL_937add99_4_k_cu_4f99a4cc_99594cuda3std3__48in_placeE)
_ZN39_INTERNAL_937add99_4_k_cu_4f99a4cc_99594cuda3std3__48in_placeE:
	.zero		1
	.type		_ZN39_INTERNAL_937add99_4_k_cu_4f99a4cc_99594cuda3std6ranges3__45__cpo9iter_moveE,@object
	.size		_ZN39_INTERNAL_937add99_4_k_cu_4f99a4cc_99594cuda3std6ranges3__45__cpo9iter_moveE,(_ZN39_INTERNAL_937add99_4_k_cu_4f99a4cc_99594cuda3std3__45__cpo5beginE - _ZN39_INTERNAL_937add99_4_k_cu_4f99a4cc_99594cuda3std6ranges3__45__cpo9iter_moveE)
_ZN39_INTERNAL_937add99_4_k_cu_4f99a4cc_99594cuda3std6ranges3__45__cpo9iter_moveE:
	.zero		1
	.type		_ZN39_INTERNAL_937add99_4_k_cu_4f99a4cc_99594cuda3std3__45__cpo5beginE,@object
	.size		_ZN39_INTERNAL_937add99_4_k_cu_4f99a4cc_99594cuda3std3__45__cpo5beginE,(_ZN39_INTERNAL_937add99_4_k_cu_4f99a4cc_99594cuda3std3__441_GLOBAL__N__937add99_4_k_cu_4f99a4cc_99596ignoreE - _ZN39_INTERNAL_937add99_4_k_cu_4f99a4cc_99594cuda3std3__45__cpo5beginE)
_ZN39_INTERNAL_937add99_4_k_cu_4f99a4cc_99594cuda3std3__45__cpo5beginE:
	.zero		1
	.type		_ZN39_INTERNAL_937add99_4_k_cu_4f99a4cc_99594cuda3std3__441_GLOBAL__N__937add99_4_k_cu_4f99a4cc_99596ignoreE,@object
	.size		_ZN39_INTERNAL_937add99_4_k_cu_4f99a4cc_99594cuda3std3__441_GLOBAL__N__937add99_4_k_cu_4f99a4cc_99596ignoreE,(_ZN39_INTERNAL_937add99_4_k_cu_4f99a4cc_99594cute7productE - _ZN39_INTERNAL_937add99_4_k_cu_4f99a4cc_99594cuda3std3__441_GLOBAL__N__937add99_4_k_cu_4f99a4cc_99596ignoreE)
_ZN39_INTERNAL_937add99_4_k_cu_4f99a4cc_99594cuda3std3__441_GLOBAL__N__937add99_4_k_cu_4f99a4cc_99596ignoreE:
	.zero		1
	.type		_ZN39_INTERNAL_937add99_4_k_cu_4f99a4cc_99594cute7productE,@object
	.size		_ZN39_INTERNAL_937add99_4_k_cu_4f99a4cc_99594cute7productE,(_ZN39_INTERNAL_937add99_4_k_cu_4f99a4cc_99594cuda3std3__45__cpo3endE - _ZN39_INTERNAL_937add99_4_k_cu_4f99a4cc_99594cute7productE)
_ZN39_INTERNAL_937add99_4_k_cu_4f99a4cc_99594cute7productE:
	.zero		1
	.type		_ZN39_INTERNAL_937add99_4_k_cu_4f99a4cc_99594cuda3std3__45__cpo3endE,@object
	.size		_ZN39_INTERNAL_937add99_4_k_cu_4f99a4cc_99594cuda3std3__45__cpo3endE,(_ZN39_INTERNAL_937add99_4_k_cu_4f99a4cc_99594cuda3std3__419piecewise_constructE - _ZN39_INTERNAL_937add99_4_k_cu_4f99a4cc_99594cuda3std3__45__cpo3endE)
_ZN39_INTERNAL_937add99_4_k_cu_4f99a4cc_99594cuda3std3__45__cpo3endE:
	.zero		1
	.type		_ZN39_INTERNAL_937add99_4_k_cu_4f99a4cc_99594cuda3std3__419piecewise_constructE,@object
	.size		_ZN39_INTERNAL_937add99_4_k_cu_4f99a4cc_99594cuda3std3__419piecewise_constructE,(_ZN39_INTERNAL_937add99_4_k_cu_4f99a4cc_99594cuda3std3__45__cpo4cendE - _ZN39_INTERNAL_937add99_4_k_cu_4f99a4cc_99594cuda3std3__419piecewise_constructE)
_ZN39_INTERNAL_937add99_4_k_cu_4f99a4cc_99594cuda3std3__419piecewise_constructE:
	.zero		1
	.type		_ZN39_INTERNAL_937add99_4_k_cu_4f99a4cc_99594cuda3std3__45__cpo4cendE,@object
	.size		_ZN39_INTERNAL_937add99_4_k_cu_4f99a4cc_99594cuda3std3__45__cpo4cendE,(_ZN39_INTERNAL_937add99_4_k_cu_4f99a4cc_99594cuda3std6ranges3__45__cpo4swapE - _ZN39_INTERNAL_937add99_4_k_cu_4f99a4cc_99594cuda3std3__45__cpo4cendE)
_ZN39_INTERNAL_937add99_4_k_cu_4f99a4cc_99594cuda3std3__45__cpo4cendE:
	.zero		1
	.type		_ZN39_INTERNAL_937add99_4_k_cu_4f99a4cc_99594cuda3std6ranges3__45__cpo4swapE,@object
	.size		_ZN39_INTERNAL_937add99_4_k_cu_4f99a4cc_99594cuda3std6ranges3__45__cpo4swapE,(.L_10 - _ZN39_INTERNAL_937add99_4_k_cu_4f99a4cc_99594cuda3std6ranges3__45__cpo4swapE)
_ZN39_INTERNAL_937add99_4_k_cu_4f99a4cc_99594cuda3std6ranges3__45__cpo4swapE:
	.zero		1
.L_10:


//--------------------- .nv.constant0._ZN7cutlass13device_kernelINS_4gemm6kernel13GemmUniversalIN4cute5tupleIJiiiiEEENS1_10collective13CollectiveMmaINS1_35MainloopSm100TmaUmmaWarpSpecializedILi5ELi2ELi4ENS5_IJNS4_1CILi2EEESB_NSA_ILi1EEEEEEEENS5_IJNSA_ILi256EEENSA_ILi64EEENSA_ILi128EEEEEEaNS5_IJlSC_lEEEaSJ_NS4_8TiledMMAINS4_8MMA_AtomIJNS4_21SM100_MMA_S8_2x1SM_SSIaaiLi256ELi64ELNS4_4UMMA5MajorE0ELSO_0ELNSN_8SaturateE0EEEEEENS4_6LayoutINS5_IJSC_SC_SC_EEENS5_IJNSA_ILi0EEESU_SU_EEEEENS5_IJNS4_10UnderscoreESX_SX_EEEEENS4_28SM100_TMA_2SM_LOAD_MULTICASTENS4_14ComposedLayoutINS4_7SwizzleILi3ELi4ELi3EEENS4_18smem_ptr_flag_bitsILi8EEENSS_INS5_IJNSA_ILi8EEESH_EEENS5_IJSH_SC_EEEEEEEvNS4_8identityENS4_18SM100_TMA_2SM_LOADES1A_vS1B_EENS_8epilogue10collective18CollectiveEpilogueINS1E_23Sm100TmaWarpSpecializedILi1ELi1ELi64ELb0ELb0EEEJNS5_IJSH_SG_SH_EEENS5_IJNSS_ISH_SC_EENSS_ISG_SC_EEEEEaSJ_aSJ_NS1E_6fusion15FusionCallbacksIS1I_NS1N_17LinearCombinationIaiaiLNS_15FloatRoundStyleE2EEES1J_S1M_JEEENS4_5SM1004TMEM4LOAD26SM100_TMEM_LOAD_32dp32b64xENS4_13SM90_TMA_LOADENS11_INS12_ILi2ELi4ELi3EEES15_NSS_INS5_IJS16_SG_EEENS5_IJSG_SC_EEEEEEENS4_39AutoVectorizingCopyWithAssumedAlignmentILi128EEENS4_14SM90_TMA_STOREES22_S24_S24_EEEvvEEEEvNT_6ParamsE --------------------------
	.section	.nv.constant0._ZN7cutlass13device_kernelINS_4gemm6kernel13GemmUniversalIN4cute5tupleIJiiiiEEENS1_10collective13CollectiveMmaINS1_35MainloopSm100TmaUmmaWarpSpecializedILi5ELi2ELi4ENS5_IJNS4_1CILi2EEESB_NSA_ILi1EEEEEEEENS5_IJNSA_ILi256EEENSA_ILi64EEENSA_ILi128EEEEEEaNS5_IJlSC_lEEEaSJ_NS4_8TiledMMAINS4_8MMA_AtomIJNS4_21SM100_MMA_S8_2x1SM_SSIaaiLi256ELi64ELNS4_4UMMA5MajorE0ELSO_0ELNSN_8SaturateE0EEEEEENS4_6LayoutINS5_IJSC_SC_SC_EEENS5_IJNSA_ILi0EEESU_SU_EEEEENS5_IJNS4_10UnderscoreESX_SX_EEEEENS4_28SM100_TMA_2SM_LOAD_MULTICASTENS4_14ComposedLayoutINS4_7SwizzleILi3ELi4ELi3EEENS4_18smem_ptr_flag_bitsILi8EEENSS_INS5_IJNSA_ILi8EEESH_EEENS5_IJSH_SC_EEEEEEEvNS4_8identityENS4_18SM100_TMA_2SM_LOADES1A_vS1B_EENS_8epilogue10collective18CollectiveEpilogueINS1E_23Sm100TmaWarpSpecializedILi1ELi1ELi64ELb0ELb0EEEJNS5_IJSH_SG_SH_EEENS5_IJNSS_ISH_SC_EENSS_ISG_SC_EEEEEaSJ_aSJ_NS1E_6fusion15FusionCallbacksIS1I_NS1N_17LinearCombinationIaiaiLNS_15FloatRoundStyleE2EEES1J_S1M_JEEENS4_5SM1004TMEM4LOAD26SM100_TMEM_LOAD_32dp32b64xENS4_13SM90_TMA_LOADENS11_INS12_ILi2ELi4ELi3EEES15_NSS_INS5_IJS16_SG_EEENS5_IJSG_SC_EEEEEEENS4_39AutoVectorizingCopyWithAssumedAlignmentILi128EEENS4_14SM90_TMA_STOREES22_S24_S24_EEEvvEEEEvNT_6ParamsE,"a",@progbits
	.sectionflags	@""
	.align	4
.nv.constant0._ZN7cutlass13device_kernelINS_4gemm6kernel13GemmUniversalIN4cute5tupleIJiiiiEEENS1_10collective13CollectiveMmaINS1_35MainloopSm100TmaUmmaWarpSpecializedILi5ELi2ELi4ENS5_IJNS4_1CILi2EEESB_NSA_ILi1EEEEEEEENS5_IJNSA_ILi256EEENSA_ILi64EEENSA_ILi128EEEEEEaNS5_IJlSC_lEEEaSJ_NS4_8TiledMMAINS4_8MMA_AtomIJNS4_21SM100_MMA_S8_2x1SM_SSIaaiLi256ELi64ELNS4_4UMMA5MajorE0ELSO_0ELNSN_8SaturateE0EEEEEENS4_6LayoutINS5_IJSC_SC_SC_EEENS5_IJNSA_ILi0EEESU_SU_EEEEENS5_IJNS4_10UnderscoreESX_SX_EEEEENS4_28SM100_TMA_2SM_LOAD_MULTICASTENS4_14ComposedLayoutINS4_7SwizzleILi3ELi4ELi3EEENS4_18smem_ptr_flag_bitsILi8EEENSS_INS5_IJNSA_ILi8EEESH_EEENS5_IJSH_SC_EEEEEEEvNS4_8identityENS4_18SM100_TMA_2SM_LOADES1A_vS1B_EENS_8epilogue10collective18CollectiveEpilogueINS1E_23Sm100TmaWarpSpecializedILi1ELi1ELi64ELb0ELb0EEEJNS5_IJSH_SG_SH_EEENS5_IJNSS_ISH_SC_EENSS_ISG_SC_EEEEEaSJ_aSJ_NS1E_6fusion15FusionCallbacksIS1I_NS1N_17LinearCombinationIaiaiLNS_15FloatRoundStyleE2EEES1J_S1M_JEEENS4_5SM1004TMEM4LOAD26SM100_TMEM_LOAD_32dp32b64xENS4_13SM90_TMA_LOADENS11_INS12_ILi2ELi4ELi3EEES15_NSS_INS5_IJS16_SG_EEENS5_IJSG_SC_EEEEEEENS4_39AutoVectorizingCopyWithAssumedAlignmentILi128EEENS4_14SM90_TMA_STOREES22_S24_S24_EEEvvEEEEvNT_6ParamsE:
	.zero		2944


//--------------------- SYMBOLS --------------------------

	.type		.nv.reservedSmem.offset0,@object
	.size		.nv.reservedSmem.offset0,0x4
	.type		.nv.reservedSmem.cap,@object
	.size		.nv.reservedSmem.cap,0x4
	.type		__assertfail,@function
